//
// Generated by NVIDIA NVVM Compiler
//
// Compiler Build ID: CL-36424714
// Cuda compilation tools, release 13.0, V13.0.88
// Based on NVVM 20.0.0
//

.version 9.0
.target sm_100
.address_size 64

	// .globl	_Z12computeTermsdPdS_ddPii
.func  (.param .align 16 .b8 func_retval0[16]) __internal_trig_reduction_slowpathd
(
	.param .b64 __internal_trig_reduction_slowpathd_param_0
)
;
.global .align 8 .b8 __cudart_i2opi_d[144] = {8, 93, 141, 31, 177, 95, 251, 107, 234, 146, 82, 138, 247, 57, 7, 61, 123, 241, 229, 235, 199, 186, 39, 117, 45, 234, 95, 158, 102, 63, 70, 79, 183, 9, 203, 39, 207, 126, 54, 109, 31, 109, 10, 90, 139, 17, 47, 239, 15, 152, 5, 222, 255, 151, 248, 31, 59, 40, 249, 189, 139, 95, 132, 156, 244, 57, 83, 131, 57, 214, 145, 57, 65, 126, 95, 180, 38, 112, 156, 233, 132, 68, 187, 46, 245, 53, 130, 232, 62, 167, 41, 177, 28, 235, 29, 254, 28, 146, 209, 9, 234, 46, 73, 6, 224, 210, 77, 66, 58, 110, 36, 183, 97, 197, 187, 222, 171, 99, 81, 254, 65, 144, 67, 60, 153, 149, 98, 219, 192, 221, 52, 245, 209, 87, 39, 252, 41, 21, 68, 78, 110, 131, 249, 162};
.global .align 16 .b8 __cudart_sin_cos_coeffs[128] = {70, 210, 176, 44, 241, 229, 90, 190, 146, 227, 172, 105, 227, 29, 199, 62, 161, 98, 219, 25, 160, 1, 42, 191, 24, 8, 17, 17, 17, 17, 129, 63, 84, 85, 85, 85, 85, 85, 197, 191, 0, 0, 0, 0, 0, 0, 0, 0, 0, 0, 0, 0, 0, 0, 0, 0, 100, 129, 253, 32, 131, 255, 168, 189, 40, 133, 239, 193, 167, 238, 33, 62, 217, 230, 6, 142, 79, 126, 146, 190, 233, 188, 221, 25, 160, 1, 250, 62, 71, 93, 193, 22, 108, 193, 86, 191, 81, 85, 85, 85, 85, 85, 165, 63, 0, 0, 0, 0, 0, 0, 224, 191, 0, 0, 0, 0, 0, 0, 240, 63};

.visible .entry _Z12computeTermsdPdS_ddPii(
	.param .f64 _Z12computeTermsdPdS_ddPii_param_0,
	.param .u64 .ptr .align 1 _Z12computeTermsdPdS_ddPii_param_1,
	.param .u64 .ptr .align 1 _Z12computeTermsdPdS_ddPii_param_2,
	.param .f64 _Z12computeTermsdPdS_ddPii_param_3,
	.param .f64 _Z12computeTermsdPdS_ddPii_param_4,
	.param .u64 .ptr .align 1 _Z12computeTermsdPdS_ddPii_param_5,
	.param .u32 _Z12computeTermsdPdS_ddPii_param_6
)
{
	.reg .pred 	%p<7>;
	.reg .b32 	%r<22>;
	.reg .b64 	%rd<20>;
	.reg .b64 	%fd<45>;

	ld.param.f64 	%fd12, [_Z12computeTermsdPdS_ddPii_param_0];
	ld.param.u64 	%rd6, [_Z12computeTermsdPdS_ddPii_param_1];
	ld.param.u64 	%rd8, [_Z12computeTermsdPdS_ddPii_param_2];
	ld.param.f64 	%fd10, [_Z12computeTermsdPdS_ddPii_param_3];
	ld.param.f64 	%fd11, [_Z12computeTermsdPdS_ddPii_param_4];
	ld.param.u64 	%rd7, [_Z12computeTermsdPdS_ddPii_param_5];
	ld.param.u32 	%r7, [_Z12computeTermsdPdS_ddPii_param_6];
	cvta.to.global.u64 	%rd1, %rd8;
	mov.u32 	%r8, %tid.x;
	mov.u32 	%r9, %ctaid.x;
	mov.u32 	%r10, %ntid.x;
	mad.lo.s32 	%r1, %r9, %r10, %r8;
	shl.b32 	%r11, %r7, 9;
	add.s32 	%r12, %r1, %r11;
	add.s32 	%r13, %r12, 1;
	cvt.rn.f64.s32 	%fd1, %r13;
	mul.f64 	%fd2, %fd12, %fd1;
	abs.f64 	%fd3, %fd2;
	setp.neu.f64 	%p1, %fd3, 0d7FF0000000000000;
	@%p1 bra 	$L__BB0_2;
	mov.f64 	%fd18, 0d0000000000000000;
	mul.rn.f64 	%fd44, %fd2, %fd18;
	mov.b32 	%r21, 1;
	bra.uni 	$L__BB0_5;
$L__BB0_2:
	mul.f64 	%fd13, %fd2, 0d3FE45F306DC9C883;
	cvt.rni.s32.f64 	%r20, %fd13;
	cvt.rn.f64.s32 	%fd14, %r20;
	fma.rn.f64 	%fd15, %fd14, 0dBFF921FB54442D18, %fd2;
	fma.rn.f64 	%fd16, %fd14, 0dBC91A62633145C00, %fd15;
	fma.rn.f64 	%fd44, %fd14, 0dB97B839A252049C0, %fd16;
	setp.ltu.f64 	%p2, %fd3, 0d41E0000000000000;
	@%p2 bra 	$L__BB0_4;
	{ // callseq 0, 0
	.param .b64 param0;
	st.param.f64 	[param0], %fd2;
	.param .align 16 .b8 retval0[16];
	call.uni (retval0), 
	__internal_trig_reduction_slowpathd, 
	(
	param0
	);
	ld.param.f64 	%fd44, [retval0];
	ld.param.b32 	%r20, [retval0+8];
	} // callseq 0
$L__BB0_4:
	add.s32 	%r21, %r20, 1;
$L__BB0_5:
	shl.b32 	%r16, %r21, 6;
	cvt.u64.u32 	%rd9, %r16;
	and.b64  	%rd10, %rd9, 64;
	mov.u64 	%rd11, __cudart_sin_cos_coeffs;
	add.s64 	%rd12, %rd11, %rd10;
	mul.rn.f64 	%fd19, %fd44, %fd44;
	and.b32  	%r17, %r21, 1;
	setp.eq.b32 	%p3, %r17, 1;
	selp.f64 	%fd20, 0dBDA8FF8320FD8164, 0d3DE5DB65F9785EBA, %p3;
	ld.global.nc.v2.f64 	{%fd21, %fd22}, [%rd12];
	fma.rn.f64 	%fd23, %fd20, %fd19, %fd21;
	fma.rn.f64 	%fd24, %fd23, %fd19, %fd22;
	ld.global.nc.v2.f64 	{%fd25, %fd26}, [%rd12+16];
	fma.rn.f64 	%fd27, %fd24, %fd19, %fd25;
	fma.rn.f64 	%fd28, %fd27, %fd19, %fd26;
	ld.global.nc.v2.f64 	{%fd29, %fd30}, [%rd12+32];
	fma.rn.f64 	%fd31, %fd28, %fd19, %fd29;
	fma.rn.f64 	%fd32, %fd31, %fd19, %fd30;
	fma.rn.f64 	%fd33, %fd32, %fd44, %fd44;
	fma.rn.f64 	%fd34, %fd32, %fd19, 0d3FF0000000000000;
	selp.f64 	%fd35, %fd34, %fd33, %p3;
	and.b32  	%r18, %r21, 2;
	setp.eq.s32 	%p4, %r18, 0;
	mov.f64 	%fd36, 0d0000000000000000;
	sub.f64 	%fd37, %fd36, %fd35;
	selp.f64 	%fd38, %fd35, %fd37, %p4;
	div.rn.f64 	%fd9, %fd38, %fd1;
	cvta.to.global.u64 	%rd13, %rd6;
	mul.wide.s32 	%rd14, %r1, 8;
	add.s64 	%rd15, %rd13, %rd14;
	st.global.f64 	[%rd15], %fd9;
	ld.global.u64 	%rd19, [%rd1];
	cvta.to.global.u64 	%rd16, %rd7;
	mul.wide.s32 	%rd17, %r1, 4;
	add.s64 	%rd3, %rd16, %rd17;
$L__BB0_6:
	mov.b64 	%fd39, %rd19;
	add.f64 	%fd40, %fd9, %fd39;
	mov.b64 	%rd18, %fd40;
	atom.relaxed.global.cas.b64 	%rd5, [%rd1], %rd19, %rd18;
	sub.f64 	%fd41, %fd40, %fd10;
	abs.f64 	%fd42, %fd41;
	setp.gtu.f64 	%p5, %fd42, %fd11;
	@%p5 bra 	$L__BB0_8;
	atom.global.exch.b32 	%r19, [%rd3], 1;
$L__BB0_8:
	setp.ne.s64 	%p6, %rd19, %rd5;
	mov.u64 	%rd19, %rd5;
	@%p6 bra 	$L__BB0_6;
	ret;

}
.func  (.param .align 16 .b8 func_retval0[16]) __internal_trig_reduction_slowpathd(
	.param .b64 __internal_trig_reduction_slowpathd_param_0
)
{
	.local .align 8 .b8 	__local_depot1[40];
	.reg .b64 	%SP;
	.reg .b64 	%SPL;
	.reg .pred 	%p<10>;
	.reg .b32 	%r<47>;
	.reg .b64 	%rd<74>;
	.reg .b64 	%fd<5>;

	mov.u64 	%SPL, __local_depot1;
	ld.param.f64 	%fd4, [__internal_trig_reduction_slowpathd_param_0];
	add.u64 	%rd1, %SPL, 0;
	{
	.reg .b32 %temp; 
	mov.b64 	{%temp, %r1}, %fd4;
	}
	shr.u32 	%r2, %r1, 20;
	and.b32  	%r3, %r2, 2047;
	setp.eq.s32 	%p1, %r3, 2047;
	mov.b32 	%r46, 0;
	@%p1 bra 	$L__BB1_9;
	add.s32 	%r20, %r3, -1024;
	mov.b64 	%rd20, %fd4;
	shl.b64 	%rd2, %rd20, 11;
	shr.u32 	%r4, %r20, 6;
	sub.s32 	%r45, 15, %r4;
	sub.s32 	%r21, 19, %r4;
	setp.lt.u32 	%p2, %r20, 128;
	selp.b32 	%r6, 18, %r21, %p2;
	setp.ge.s32 	%p3, %r45, %r6;
	mov.b64 	%rd70, 0;
	@%p3 bra 	$L__BB1_4;
	add.s32 	%r23, %r6, %r4;
	neg.s32 	%r43, %r23;
	or.b64  	%rd3, %rd2, -9223372036854775808;
	mov.b64 	%rd70, 0;
	mov.b32 	%r42, 0;
	mov.u64 	%rd25, __cudart_i2opi_d;
	mov.u32 	%r44, %r45;
$L__BB1_3:
	.pragma "nounroll";
	mul.wide.s32 	%rd22, %r42, 8;
	add.s64 	%rd23, %rd1, %rd22;
	mul.wide.s32 	%rd24, %r44, 8;
	add.s64 	%rd26, %rd25, %rd24;
	ld.global.nc.u64 	%rd27, [%rd26];
	{
	.reg .u32 %r0, %r1, %r2, %r3, %alo, %ahi, %blo, %bhi, %clo, %chi;
	mov.b64 	{%alo,%ahi}, %rd27;
	mov.b64 	{%blo,%bhi}, %rd3;
	mov.b64 	{%clo,%chi}, %rd70;
	mad.lo.cc.u32 	%r0, %alo, %blo, %clo;
	madc.hi.cc.u32 	%r1, %alo, %blo, %chi;
	madc.hi.u32 	%r2, %alo, %bhi, 0;
	mad.lo.cc.u32 	%r1, %alo, %bhi, %r1;
	madc.hi.cc.u32 	%r2, %ahi, %blo, %r2;
	madc.hi.u32 	%r3, %ahi, %bhi, 0;
	mad.lo.cc.u32 	%r1, %ahi, %blo, %r1;
	madc.lo.cc.u32 	%r2, %ahi, %bhi, %r2;
	addc.u32 	%r3, %r3, 0;
	mov.b64 	%rd28, {%r0,%r1};
	mov.b64 	%rd70, {%r2,%r3};
	}
	st.local.u64 	[%rd23], %rd28;
	add.s32 	%r44, %r44, 1;
	add.s32 	%r43, %r43, 1;
	add.s32 	%r42, %r42, 1;
	setp.ne.s32 	%p4, %r43, -15;
	mov.u32 	%r45, %r6;
	@%p4 bra 	$L__BB1_3;
$L__BB1_4:
	cvt.s64.s32 	%rd29, %r45;
	cvt.u64.u32 	%rd30, %r4;
	add.s64 	%rd31, %rd30, %rd29;
	shl.b64 	%rd32, %rd31, 3;
	add.s64 	%rd33, %rd1, %rd32;
	st.local.u64 	[%rd33+-120], %rd70;
	and.b32  	%r15, %r2, 63;
	ld.local.u64 	%rd72, [%rd1+16];
	ld.local.u64 	%rd71, [%rd1+24];
	setp.eq.s32 	%p5, %r15, 0;
	@%p5 bra 	$L__BB1_6;
	shl.b64 	%rd34, %rd71, %r15;
	shr.u64 	%rd35, %rd72, 1;
	xor.b32  	%r24, %r15, 63;
	shr.u64 	%rd36, %rd35, %r24;
	or.b64  	%rd71, %rd34, %rd36;
	ld.local.u64 	%rd37, [%rd1+8];
	shl.b64 	%rd38, %rd72, %r15;
	shr.u64 	%rd39, %rd37, 1;
	shr.u64 	%rd40, %rd39, %r24;
	or.b64  	%rd72, %rd38, %rd40;
$L__BB1_6:
	and.b32  	%r25, %r1, -2147483648;
	shr.u64 	%rd41, %rd71, 62;
	cvt.u32.u64 	%r26, %rd41;
	mov.b64 	{%r27, %r28}, %rd71;
	mov.b64 	{%r29, %r30}, %rd72;
	shf.l.wrap.b32 	%r31, %r30, %r27, 2;
	shf.l.wrap.b32 	%r32, %r27, %r28, 2;
	mov.b64 	%rd42, {%r31, %r32};
	shl.b64 	%rd43, %rd72, 2;
	shr.u64 	%rd44, %rd42, 63;
	cvt.u32.u64 	%r33, %rd44;
	add.s32 	%r34, %r33, %r26;
	setp.eq.s32 	%p6, %r25, 0;
	neg.s32 	%r35, %r34;
	selp.b32 	%r46, %r34, %r35, %p6;
	setp.gt.s64 	%p7, %rd42, -1;
	mov.b64 	%rd45, 0;
	{
	.reg .u32 %r0, %r1, %r2, %r3, %a0, %a1, %a2, %a3, %b0, %b1, %b2, %b3;
	mov.b64 	{%a0,%a1}, %rd45;
	mov.b64 	{%a2,%a3}, %rd45;
	mov.b64 	{%b0,%b1}, %rd43;
	mov.b64 	{%b2,%b3}, %rd42;
	sub.cc.u32 	%r0, %a0, %b0;
	subc.cc.u32 	%r1, %a1, %b1;
	subc.cc.u32 	%r2, %a2, %b2;
	subc.u32 	%r3, %a3, %b3;
	mov.b64 	%rd46, {%r0,%r1};
	mov.b64 	%rd47, {%r2,%r3};
	}
	xor.b32  	%r36, %r25, -2147483648;
	selp.b64 	%rd73, %rd42, %rd47, %p7;
	selp.b64 	%rd14, %rd43, %rd46, %p7;
	selp.b32 	%r17, %r25, %r36, %p7;
	clz.b64 	%r37, %rd73;
	cvt.u64.u32 	%rd15, %r37;
	setp.eq.s32 	%p8, %r37, 0;
	@%p8 bra 	$L__BB1_8;
	cvt.u32.u64 	%r38, %rd15;
	and.b32  	%r39, %r38, 63;
	shl.b64 	%rd48, %rd73, %r39;
	shr.u64 	%rd49, %rd14, 1;
	not.b32 	%r40, %r38;
	and.b32  	%r41, %r40, 63;
	shr.u64 	%rd50, %rd49, %r41;
	or.b64  	%rd73, %rd48, %rd50;
$L__BB1_8:
	mov.b64 	%rd51, -3958705157555305931;
	{
	.reg .u32 %r0, %r1, %r2, %r3, %alo, %ahi, %blo, %bhi;
	mov.b64 	{%alo,%ahi}, %rd73;
	mov.b64 	{%blo,%bhi}, %rd51;
	mul.lo.u32 	%r0, %alo, %blo;
	mul.hi.u32 	%r1, %alo, %blo;
	mad.lo.cc.u32 	%r1, %alo, %bhi, %r1;
	madc.hi.u32 	%r2, %alo, %bhi, 0;
	mad.lo.cc.u32 	%r1, %ahi, %blo, %r1;
	madc.hi.cc.u32 	%r2, %ahi, %blo, %r2;
	madc.hi.u32 	%r3, %ahi, %bhi, 0;
	mad.lo.cc.u32 	%r2, %ahi, %bhi, %r2;
	addc.u32 	%r3, %r3, 0;
	mov.b64 	%rd52, {%r0,%r1};
	mov.b64 	%rd53, {%r2,%r3};
	}
	setp.gt.s64 	%p9, %rd53, 0;
	{
	.reg .u32 %r0, %r1, %r2, %r3, %a0, %a1, %a2, %a3, %b0, %b1, %b2, %b3;
	mov.b64 	{%a0,%a1}, %rd52;
	mov.b64 	{%a2,%a3}, %rd53;
	mov.b64 	{%b0,%b1}, %rd52;
	mov.b64 	{%b2,%b3}, %rd53;
	add.cc.u32 	%r0, %a0, %b0;
	addc.cc.u32 	%r1, %a1, %b1;
	addc.cc.u32 	%r2, %a2, %b2;
	addc.u32 	%r3, %a3, %b3;
	mov.b64 	%rd54, {%r0,%r1};
	mov.b64 	%rd55, {%r2,%r3};
	}
	selp.b64 	%rd56, %rd55, %rd53, %p9;
	selp.s64 	%rd57, -1, 0, %p9;
	sub.s64 	%rd58, %rd57, %rd15;
	cvt.u64.u32 	%rd59, %r17;
	shl.b64 	%rd60, %rd59, 32;
	add.s64 	%rd61, %rd56, 1;
	shr.u64 	%rd62, %rd61, 10;
	add.s64 	%rd63, %rd62, 1;
	shr.u64 	%rd64, %rd63, 1;
	shl.b64 	%rd65, %rd58, 52;
	add.s64 	%rd66, %rd65, %rd64;
	add.s64 	%rd67, %rd66, 4602678819172646912;
	or.b64  	%rd68, %rd67, %rd60;
	mov.b64 	%fd4, %rd68;
$L__BB1_9:
	st.param.f64 	[func_retval0], %fd4;
	st.param.b32 	[func_retval0+8], %r46;
	ret;

}


// ===== COMPILED SASS (sm_100) =====

	.target	sm_100

	.elftype	@"ET_EXEC"


//--------------------- .note.nv.tkinfo           --------------------------
	.section	.note.nv.tkinfo,"",@"SHT_NOTE"
	.sectionflags	@"SHF_NOTE_NV_TKINFO"
	.tkinfo
        /*0018*/ 	.word	0x00000002
        /*0030*/ 	.string	""
        /*0030*/ 	.string	"ptxas"
        /*0030*/ 	.string	"Cuda compilation tools, release 13.0, V13.0.88"
        /*0030*/ 	.string	"Build cuda_13.0.r13.0/compiler.36424714_0"
        /*0030*/ 	.string	"-arch sm_100 -m 64 "



//--------------------- .note.nv.cuinfo           --------------------------
	.section	.note.nv.cuinfo,"",@"SHT_NOTE"
	.sectionflags	@"SHF_NOTE_NV_CUINFO"
        /*0018*/ 	.short	0x0002
        /*001a*/ 	.short	0x0064
        /*001c*/ 	.short	0x0082
	.zero		2


//--------------------- .nv.info                  --------------------------
	.section	.nv.info,"",@"SHT_CUDA_INFO"
	.align	4


	//----- nvinfo : EIATTR_REGCOUNT
	.align		4
        /*0000*/ 	.byte	0x04, 0x2f
        /*0002*/ 	.short	(.L_3 - .L_2)
	.align		4
.L_2:
        /*0004*/ 	.word	index@(_Z12computeTermsdPdS_ddPii)
        /*0008*/ 	.word	0x0000001c


	//----- nvinfo : EIATTR_FRAME_SIZE
	.align		4
.L_3:
        /*000c*/ 	.byte	0x04, 0x11
        /*000e*/ 	.short	(.L_5 - .L_4)
	.align		4
.L_4:
        /*0010*/ 	.word	index@($_Z12computeTermsdPdS_ddPii$__internal_trig_reduction_slowpathd)
        /*0014*/ 	.word	0x00000028


	//----- nvinfo : EIATTR_FRAME_SIZE
	.align		4
.L_5:
        /*0018*/ 	.byte	0x04, 0x11
        /*001a*/ 	.short	(.L_7 - .L_6)
	.align		4
.L_6:
        /*001c*/ 	.word	index@($__internal_0_$__cuda_sm20_div_rn_f64_full)
        /*0020*/ 	.word	0x00000028


	//----- nvinfo : EIATTR_FRAME_SIZE
	.align		4
.L_7:
        /*0024*/ 	.byte	0x04, 0x11
        /*0026*/ 	.short	(.L_9 - .L_8)
	.align		4
.L_8:
        /*0028*/ 	.word	index@(_Z12computeTermsdPdS_ddPii)
        /*002c*/ 	.word	0x00000028


	//----- nvinfo : EIATTR_MIN_STACK_SIZE
	.align		4
.L_9:
        /*0030*/ 	.byte	0x04, 0x12
        /*0032*/ 	.short	(.L_11 - .L_10)
	.align		4
.L_10:
        /*0034*/ 	.word	index@(_Z12computeTermsdPdS_ddPii)
        /*0038*/ 	.word	0x00000028
.L_11:


//--------------------- .nv.compat                --------------------------
	.section	.nv.compat,"",@"SHT_CUDA_COMPAT_INFO"
	.align	4
        /*0000*/ 	.byte	0x02, 0x09, 0x00, 0x00, 0x02, 0x02, 0x01, 0x00, 0x02, 0x05, 0x05, 0x00, 0x03, 0x07, 0x01, 0x01
        /*0010*/ 	.byte	0x02, 0x03, 0x00, 0x00, 0x02, 0x06, 0x01, 0x00, 0x04, 0x0b, 0x08, 0x00, 0x01, 0x00, 0x00, 0x00
        /*0020*/ 	.byte	0x00, 0x00, 0x00, 0x00


//--------------------- .nv.info._Z12computeTermsdPdS_ddPii --------------------------
	.section	.nv.info._Z12computeTermsdPdS_ddPii,"",@"SHT_CUDA_INFO"
	.sectionflags	@""
	.align	4


	//----- nvinfo : EIATTR_CUDA_API_VERSION
	.align		4
        /*0000*/ 	.byte	0x04, 0x37
        /*0002*/ 	.short	(.L_13 - .L_12)
.L_12:
        /*0004*/ 	.word	0x00000082


	//----- nvinfo : EIATTR_KPARAM_INFO
	.align		4
.L_13:
        /*0008*/ 	.byte	0x04, 0x17
        /*000a*/ 	.short	(.L_15 - .L_14)
.L_14:
        /*000c*/ 	.word	0x00000000
        /*0010*/ 	.short	0x0006
        /*0012*/ 	.short	0x0030
        /*0014*/ 	.byte	0x00, 0xf0, 0x11, 0x00


	//----- nvinfo : EIATTR_KPARAM_INFO
	.align		4
.L_15:
        /*0018*/ 	.byte	0x04, 0x17
        /*001a*/ 	.short	(.L_17 - .L_16)
.L_16:
        /*001c*/ 	.word	0x00000000
        /*0020*/ 	.short	0x0005
        /*0022*/ 	.short	0x0028
        /*0024*/ 	.byte	0x00, 0xf5, 0x21, 0x00


	//----- nvinfo : EIATTR_KPARAM_INFO
	.align		4
.L_17:
        /*0028*/ 	.byte	0x04, 0x17
        /*002a*/ 	.short	(.L_19 - .L_18)
.L_18:
        /*002c*/ 	.word	0x00000000
        /*0030*/ 	.short	0x0004
        /*0032*/ 	.short	0x0020
        /*0034*/ 	.byte	0x00, 0xf0, 0x21, 0x00


	//----- nvinfo : EIATTR_KPARAM_INFO
	.align		4
.L_19:
        /*0038*/ 	.byte	0x04, 0x17
        /*003a*/ 	.short	(.L_21 - .L_20)
.L_20:
        /*003c*/ 	.word	0x00000000
        /*0040*/ 	.short	0x0003
        /*0042*/ 	.short	0x0018
        /*0044*/ 	.byte	0x00, 0xf0, 0x21, 0x00


	//----- nvinfo : EIATTR_KPARAM_INFO
	.align		4
.L_21:
        /*0048*/ 	.byte	0x04, 0x17
        /*004a*/ 	.short	(.L_23 - .L_22)
.L_22:
        /*004c*/ 	.word	0x00000000
        /*0050*/ 	.short	0x0002
        /*0052*/ 	.short	0x0010
        /*0054*/ 	.byte	0x00, 0xf5, 0x21, 0x00


	//----- nvinfo : EIATTR_KPARAM_INFO
	.align		4
.L_23:
        /*0058*/ 	.byte	0x04, 0x17
        /*005a*/ 	.short	(.L_25 - .L_24)
.L_24:
        /*005c*/ 	.word	0x00000000
        /*0060*/ 	.short	0x0001
        /*0062*/ 	.short	0x0008
        /*0064*/ 	.byte	0x00, 0xf5, 0x21, 0x00


	//----- nvinfo : EIATTR_KPARAM_INFO
	.align		4
.L_25:
        /*0068*/ 	.byte	0x04, 0x17
        /*006a*/ 	.short	(.L_27 - .L_26)
.L_26:
        /*006c*/ 	.word	0x00000000
        /*0070*/ 	.short	0x0000
        /*0072*/ 	.short	0x0000
        /*0074*/ 	.byte	0x00, 0xf0, 0x21, 0x00


	//----- nvinfo : EIATTR_SPARSE_MMA_MASK
	.align		4
.L_27:
        /*0078*/ 	.byte	0x03, 0x50
        /*007a*/ 	.short	0x0000


	//----- nvinfo : EIATTR_MAXREG_COUNT
	.align		4
        /*007c*/ 	.byte	0x03, 0x1b
        /*007e*/ 	.short	0x00ff


	//----- nvinfo : EIATTR_MERCURY_ISA_VERSION
	.align		4
        /*0080*/ 	.byte	0x03, 0x5f
        /*0082*/ 	.short	0x0101


	//----- nvinfo : EIATTR_VRC_CTA_INIT_COUNT
	.align		4
        /*0084*/ 	.byte	0x02, 0x4a
	.zero		1
	.zero		1


	//----- nvinfo : EIATTR_EXIT_INSTR_OFFSETS
	.align		4
        /*0088*/ 	.byte	0x04, 0x1c
        /*008a*/ 	.short	(.L_29 - .L_28)


	//   ....[0]....
.L_28:
        /*008c*/ 	.word	0x00000710


	//----- nvinfo : EIATTR_CRS_STACK_SIZE
	.align		4
.L_29:
        /*0090*/ 	.byte	0x04, 0x1e
        /*0092*/ 	.short	(.L_31 - .L_30)
.L_30:
        /*0094*/ 	.word	0x00000000


	//----- nvinfo : EIATTR_CBANK_PARAM_SIZE
	.align		4
.L_31:
        /*0098*/ 	.byte	0x03, 0x19
        /*009a*/ 	.short	0x0034


	//----- nvinfo : EIATTR_PARAM_CBANK
	.align		4
        /*009c*/ 	.byte	0x04, 0x0a
        /*009e*/ 	.short	(.L_33 - .L_32)
	.align		4
.L_32:
        /*00a0*/ 	.word	index@(.nv.constant0._Z12computeTermsdPdS_ddPii)
        /*00a4*/ 	.short	0x0380
        /*00a6*/ 	.short	0x0034


	//----- nvinfo : EIATTR_SW_WAR
	.align		4
.L_33:
        /*00a8*/ 	.byte	0x04, 0x36
        /*00aa*/ 	.short	(.L_35 - .L_34)
.L_34:
        /*00ac*/ 	.word	0x00000008
.L_35:


//--------------------- .nv.callgraph             --------------------------
	.section	.nv.callgraph,"",@"SHT_CUDA_CALLGRAPH"
	.align	4
	.sectionentsize	8
	.align		4
        /*0000*/ 	.word	0x00000000
	.align		4
        /*0004*/ 	.word	0xffffffff
	.align		4
        /*0008*/ 	.word	0x00000000
	.align		4
        /*000c*/ 	.word	0xfffffffe
	.align		4
        /*0010*/ 	.word	0x00000000
	.align		4
        /*0014*/ 	.word	0xfffffffd
	.align		4
        /*0018*/ 	.word	0x00000000
	.align		4
        /*001c*/ 	.word	0xfffffffc


//--------------------- .nv.constant4             --------------------------
	.section	.nv.constant4,"a",@progbits
	.align	8
	.align		8
.nv.constant4:
        /*0000*/ 	.dword	__cudart_i2opi_d
	.align		8
        /*0008*/ 	.dword	__cudart_sin_cos_coeffs


//--------------------- .text._Z12computeTermsdPdS_ddPii --------------------------
	.section	.text._Z12computeTermsdPdS_ddPii,"ax",@progbits
	.align	128
        .global         _Z12computeTermsdPdS_ddPii
        .type           _Z12computeTermsdPdS_ddPii,@function
        .size           _Z12computeTermsdPdS_ddPii,(.L_x_23 - _Z12computeTermsdPdS_ddPii)
        .other          _Z12computeTermsdPdS_ddPii,@"STO_CUDA_ENTRY STV_DEFAULT"
_Z12computeTermsdPdS_ddPii:
.text._Z12computeTermsdPdS_ddPii:
[----:B------:R-:W0:Y:S01]  /*0000*/  LDC R1, c[0x0][0x37c] ;  /* 0x0000df00ff017b82 */ /* 0x000e220000000800 */
[----:B------:R-:W1:Y:S07]  /*0010*/  S2R R8, SR_TID.X ;  /* 0x0000000000087919 */ /* 0x000e6e0000002100 */
[----:B------:R-:W1:Y:S01]  /*0020*/  S2UR UR4, SR_CTAID.X ;  /* 0x00000000000479c3 */ /* 0x000e620000002500 */
[----:B------:R-:W-:Y:S01]  /*0030*/  BSSY.RECONVERGENT B1, `(.L_x_0) ;  /* 0x0000024000017945 */ /* 0x000fe20003800200 */
[----:B0-----:R-:W-:-:S06]  /*0040*/  VIADD R1, R1, 0xffffffd8 ;  /* 0xffffffd801017836 */ /* 0x001fcc0000000000 */
[----:B------:R-:W1:Y:S08]  /*0050*/  LDC R3, c[0x0][0x360] ;  /* 0x0000d800ff037b82 */ /* 0x000e700000000800 */
[----:B------:R-:W0:Y:S01]  /*0060*/  LDC R5, c[0x0][0x3b0] ;  /* 0x0000ec00ff057b82 */ /* 0x000e220000000800 */
[----:B-1----:R-:W-:Y:S01]  /*0070*/  IMAD R8, R3, UR4, R8 ;  /* 0x0000000403087c24 */ /* 0x002fe2000f8e0208 */
[----:B------:R-:W1:Y:S03]  /*0080*/  LDCU.64 UR4, c[0x0][0x380] ;  /* 0x00007000ff0477ac */ /* 0x000e660008000a00 */
[----:B0-----:R-:W-:-:S04]  /*0090*/  IMAD R0, R5, 0x200, R8 ;  /* 0x0000020005007824 */ /* 0x001fc800078e0208 */
[----:B------:R-:W-:-:S06]  /*00a0*/  VIADD R6, R0, 0x1 ;  /* 0x0000000100067836 */ /* 0x000fcc0000000000 */
[----:B------:R-:W1:Y:S02]  /*00b0*/  I2F.F64 R6, R6 ;  /* 0x0000000600067312 */ /* 0x000e640000201c00 */
[----:B-1----:R-:W-:Y:S01]  /*00c0*/  DMUL R4, R6, UR4 ;  /* 0x0000000406047c28 */ /* 0x002fe20008000000 */
[----:B------:R-:W0:Y:S07]  /*00d0*/  LDCU.64 UR4, c[0x0][0x358] ;  /* 0x00006b00ff0477ac */ /* 0x000e2e0008000a00 */
[----:B------:R-:W-:-:S14]  /*00e0*/  DSETP.NEU.AND P0, PT, |R4|, +INF , PT ;  /* 0x7ff000000400742a */ /* 0x000fdc0003f0d200 */
[----:B------:R-:W-:Y:S01]  /*00f0*/  @!P0 DMUL R2, RZ, R4 ;  /* 0x00000004ff028228 */ /* 0x000fe20000000000 */
[----:B------:R-:W-:Y:S01]  /*0100*/  @!P0 IMAD.MOV.U32 R0, RZ, RZ, 0x1 ;  /* 0x00000001ff008424 */ /* 0x000fe200078e00ff */
[----:B0-----:R-:W-:Y:S09]  /*0110*/  @!P0 BRA `(.L_x_1) ;  /* 0x0000000000548947 */ /* 0x001ff20003800000 */
[----:B------:R-:W-:Y:S01]  /*0120*/  UMOV UR6, 0x6dc9c883 ;  /* 0x6dc9c88300067882 */ /* 0x000fe20000000000 */
[----:B------:R-:W-:Y:S01]  /*0130*/  UMOV UR7, 0x3fe45f30 ;  /* 0x3fe45f3000077882 */ /* 0x000fe20000000000 */
[C---:B------:R-:W-:Y:S01]  /*0140*/  DSETP.GE.AND P0, PT, |R4|.reuse, 2.14748364800000000000e+09, PT ;  /* 0x41e000000400742a */ /* 0x040fe20003f06200 */
[----:B------:R-:W-:Y:S01]  /*0150*/  BSSY.RECONVERGENT B0, `(.L_x_2) ;  /* 0x0000010000007945 */ /* 0x000fe20003800200 */
[----:B------:R-:W-:Y:S01]  /*0160*/  DMUL R10, R4, UR6 ;  /* 0x00000006040a7c28 */ /* 0x000fe20008000000 */
[----:B------:R-:W-:Y:S01]  /*0170*/  UMOV UR6, 0x54442d18 ;  /* 0x54442d1800067882 */ /* 0x000fe20000000000 */
[----:B------:R-:W-:-:S04]  /*0180*/  UMOV UR7, 0x3ff921fb ;  /* 0x3ff921fb00077882 */ /* 0x000fc80000000000 */
[----:B------:R-:W0:Y:S08]  /*0190*/  F2I.F64 R0, R10 ;  /* 0x0000000a00007311 */ /* 0x000e300000301100 */
[----:B0-----:R-:W0:Y:S02]  /*01a0*/  I2F.F64 R2, R0 ;  /* 0x0000000000027312 */ /* 0x001e240000201c00 */
[----:B0-----:R-:W-:Y:S01]  /*01b0*/  DFMA R12, R2, -UR6, R4 ;  /* 0x80000006020c7c2b */ /* 0x001fe20008000004 */
[----:B------:R-:W-:Y:S01]  /*01c0*/  UMOV UR6, 0x33145c00 ;  /* 0x33145c0000067882 */ /* 0x000fe20000000000 */
[----:B------:R-:W-:-:S06]  /*01d0*/  UMOV UR7, 0x3c91a626 ;  /* 0x3c91a62600077882 */ /* 0x000fcc0000000000 */
[----:B------:R-:W-:Y:S01]  /*01e0*/  DFMA R12, R2, -UR6, R12 ;  /* 0x80000006020c7c2b */ /* 0x000fe2000800000c */
[----:B------:R-:W-:Y:S01]  /*01f0*/  UMOV UR6, 0x252049c0 ;  /* 0x252049c000067882 */ /* 0x000fe20000000000 */
[----:B------:R-:W-:-:S06]  /*0200*/  UMOV UR7, 0x397b839a ;  /* 0x397b839a00077882 */ /* 0x000fcc0000000000 */
[----:B------:R-:W-:Y:S01]  /*0210*/  DFMA R2, R2, -UR6, R12 ;  /* 0x8000000602027c2b */ /* 0x000fe2000800000c */
[----:B------:R-:W-:Y:S10]  /*0220*/  @!P0 BRA `(.L_x_3) ;  /* 0x0000000000088947 */ /* 0x000ff40003800000 */
[----:B------:R-:W-:-:S07]  /*0230*/  MOV R10, 0x250 ;  /* 0x00000250000a7802 */ /* 0x000fce0000000f00 */
[----:B------:R-:W-:Y:S05]  /*0240*/  CALL.REL.NOINC `($_Z12computeTermsdPdS_ddPii$__internal_trig_reduction_slowpathd) ;  /* 0x0000000800ac7944 */ /* 0x000fea0003c00000 */
.L_x_3:
[----:B------:R-:W-:Y:S05]  /*0250*/  BSYNC.RECONVERGENT B0 ;  /* 0x0000000000007941 */ /* 0x000fea0003800200 */
.L_x_2:
[----:B------:R-:W-:-:S07]  /*0260*/  VIADD R0, R0, 0x1 ;  /* 0x0000000100007836 */ /* 0x000fce0000000000 */
.L_x_1:
[----:B------:R-:W-:Y:S05]  /*0270*/  BSYNC.RECONVERGENT B1 ;  /* 0x0000000000017941 */ /* 0x000fea0003800200 */
.L_x_0:
[----:B------:R-:W0:Y:S01]  /*0280*/  LDCU.64 UR6, c[0x4][0x8] ;  /* 0x01000100ff0677ac */ /* 0x000e220008000a00 */
[----:B------:R-:W-:-:S05]  /*0290*/  IMAD.SHL.U32 R4, R0, 0x40, RZ ;  /* 0x0000004000047824 */ /* 0x000fca00078e00ff */
[----:B------:R-:W-:-:S04]  /*02a0*/  LOP3.LUT R4, R4, 0x40, RZ, 0xc0, !PT ;  /* 0x0000004004047812 */ /* 0x000fc800078ec0ff */
[----:B0-----:R-:W-:-:S05]  /*02b0*/  IADD3 R10, P0, PT, R4, UR6, RZ ;  /* 0x00000006040a7c10 */ /* 0x001fca000ff1e0ff */
[----:B------:R-:W-:-:S05]  /*02c0*/  IMAD.X R11, RZ, RZ, UR7, P0 ;  /* 0x00000007ff0b7e24 */ /* 0x000fca00080e06ff */
[----:B------:R-:W2:Y:S04]  /*02d0*/  LDG.E.128.CONSTANT R12, desc[UR4][R10.64] ;  /* 0x000000040a0c7981 */ /* 0x000ea8000c1e9d00 */
[----:B------:R-:W3:Y:S04]  /*02e0*/  LDG.E.128.CONSTANT R16, desc[UR4][R10.64+0x10] ;  /* 0x000010040a107981 */ /* 0x000ee8000c1e9d00 */
[----:B------:R0:W4:Y:S01]  /*02f0*/  LDG.E.128.CONSTANT R20, desc[UR4][R10.64+0x20] ;  /* 0x000020040a147981 */ /* 0x000122000c1e9d00 */
[----:B------:R-:W-:Y:S01]  /*0300*/  LOP3.LUT R4, R0, 0x1, RZ, 0xc0, !PT ;  /* 0x0000000100047812 */ /* 0x000fe200078ec0ff */
[----:B------:R-:W-:Y:S01]  /*0310*/  IMAD.MOV.U32 R24, RZ, RZ, 0x20fd8164 ;  /* 0x20fd8164ff187424 */ /* 0x000fe200078e00ff */
[----:B------:R-:W-:Y:S01]  /*0320*/  BSSY.RECONVERGENT B0, `(.L_x_4) ;  /* 0x0000026000007945 */ /* 0x000fe20003800200 */
[----:B------:R-:W-:Y:S01]  /*0330*/  IMAD.MOV.U32 R9, RZ, RZ, 0x3da8ff83 ;  /* 0x3da8ff83ff097424 */ /* 0x000fe200078e00ff */
[----:B------:R-:W-:Y:S01]  /*0340*/  ISETP.NE.U32.AND P0, PT, R4, 0x1, PT ;  /* 0x000000010400780c */ /* 0x000fe20003f05070 */
[----:B------:R-:W-:-:S03]  /*0350*/  DMUL R4, R2, R2 ;  /* 0x0000000202047228 */ /* 0x000fc60000000000 */
[----:B------:R-:W-:Y:S01]  /*0360*/  FSEL R24, R24, -8.06006814911005101289e+34, !P0 ;  /* 0xf9785eba18187808 */ /* 0x000fe20004000000 */
[----:B0-----:R-:W0:Y:S01]  /*0370*/  MUFU.RCP64H R11, R7 ;  /* 0x00000007000b7308 */ /* 0x001e220000001800 */
[----:B------:R-:W-:Y:S01]  /*0380*/  FSEL R25, -R9, 0.11223486810922622681, !P0 ;  /* 0x3de5db6509197808 */ /* 0x000fe20004000100 */
[----:B------:R-:W-:-:S05]  /*0390*/  IMAD.MOV.U32 R10, RZ, RZ, 0x1 ;  /* 0x00000001ff0a7424 */ /* 0x000fca00078e00ff */
[----:B--2---:R-:W-:-:S08]  /*03a0*/  DFMA R12, R4, R24, R12 ;  /* 0x00000018040c722b */ /* 0x004fd0000000000c */
[----:B------:R-:W-:Y:S02]  /*03b0*/  DFMA R12, R4, R12, R14 ;  /* 0x0000000c040c722b */ /* 0x000fe4000000000e */
[----:B0-----:R-:W-:-:S06]  /*03c0*/  DFMA R14, -R6, R10, 1 ;  /* 0x3ff00000060e742b */ /* 0x001fcc000000010a */
[----:B---3--:R-:W-:Y:S02]  /*03d0*/  DFMA R12, R4, R12, R16 ;  /* 0x0000000c040c722b */ /* 0x008fe40000000010 */
[----:B------:R-:W-:-:S06]  /*03e0*/  DFMA R14, R14, R14, R14 ;  /* 0x0000000e0e0e722b */ /* 0x000fcc000000000e */
[----:B------:R-:W-:Y:S02]  /*03f0*/  DFMA R12, R4, R12, R18 ;  /* 0x0000000c040c722b */ /* 0x000fe40000000012 */
[----:B------:R-:W-:-:S06]  /*0400*/  DFMA R14, R10, R14, R10 ;  /* 0x0000000e0a0e722b */ /* 0x000fcc000000000a */
[----:B----4-:R-:W-:-:S08]  /*0410*/  DFMA R12, R4, R12, R20 ;  /* 0x0000000c040c722b */ /* 0x010fd00000000014 */
[----:B------:R-:W-:-:S08]  /*0420*/  DFMA R12, R4, R12, R22 ;  /* 0x0000000c040c722b */ /* 0x000fd00000000016 */
[----:B------:R-:W-:Y:S02]  /*0430*/  DFMA R2, R12, R2, R2 ;  /* 0x000000020c02722b */ /* 0x000fe40000000002 */
[----:B------:R-:W-:-:S10]  /*0440*/  DFMA R4, R4, R12, 1 ;  /* 0x3ff000000404742b */ /* 0x000fd4000000000c */
[----:B------:R-:W-:Y:S02]  /*0450*/  FSEL R10, R4, R2, !P0 ;  /* 0x00000002040a7208 */ /* 0x000fe40004000000 */
[----:B------:R-:W-:Y:S01]  /*0460*/  FSEL R11, R5, R3, !P0 ;  /* 0x00000003050b7208 */ /* 0x000fe20004000000 */
[----:B------:R-:W-:Y:S01]  /*0470*/  DFMA R4, -R6, R14, 1 ;  /* 0x3ff000000604742b */ /* 0x000fe2000000010e */
[----:B------:R-:W-:-:S04]  /*0480*/  LOP3.LUT P0, RZ, R0, 0x2, RZ, 0xc0, !PT ;  /* 0x0000000200ff7812 */ /* 0x000fc8000780c0ff */
[----:B------:R-:W-:-:S03]  /*0490*/  DADD R2, RZ, -R10 ;  /* 0x00000000ff027229 */ /* 0x000fc6000000080a */
[----:B------:R-:W-:-:S07]  /*04a0*/  DFMA R4, R14, R4, R14 ;  /* 0x000000040e04722b */ /* 0x000fce000000000e */
[----:B------:R-:W-:Y:S02]  /*04b0*/  FSEL R12, R10, R2, !P0 ;  /* 0x000000020a0c7208 */ /* 0x000fe40004000000 */
[----:B------:R-:W-:-:S04]  /*04c0*/  FSEL R13, R11, R3, !P0 ;  /* 0x000000030b0d7208 */ /* 0x000fc80004000000 */
[----:B------:R-:W-:Y:S02]  /*04d0*/  FSETP.GEU.AND P1, PT, |R13|, 6.5827683646048100446e-37, PT ;  /* 0x036000000d00780b */ /* 0x000fe40003f2e200 */
[----:B------:R-:W-:-:S08]  /*04e0*/  DMUL R2, R4, R12 ;  /* 0x0000000c04027228 */ /* 0x000fd00000000000 */
[----:B------:R-:W-:-:S08]  /*04f0*/  DFMA R10, -R6, R2, R12 ;  /* 0x00000002060a722b */ /* 0x000fd0000000010c */
[----:B------:R-:W-:-:S10]  /*0500*/  DFMA R2, R4, R10, R2 ;  /* 0x0000000a0402722b */ /* 0x000fd40000000002 */
[----:B------:R-:W-:-:S05]  /*0510*/  FFMA R0, RZ, R7, R3 ;  /* 0x00000007ff007223 */ /* 0x000fca0000000003 */
[----:B------:R-:W-:-:S13]  /*0520*/  FSETP.GT.AND P0, PT, |R0|, 1.469367938527859385e-39, PT ;  /* 0x001000000000780b */ /* 0x000fda0003f04200 */
[----:B------:R-:W-:Y:S05]  /*0530*/  @P0 BRA P1, `(.L_x_5) ;  /* 0x0000000000100947 */ /* 0x000fea0000800000 */
[----:B------:R-:W-:-:S07]  /*0540*/  MOV R0, 0x560 ;  /* 0x0000056000007802 */ /* 0x000fce0000000f00 */
[----:B------:R-:W-:Y:S05]  /*0550*/  CALL.REL.NOINC `($__internal_0_$__cuda_sm20_div_rn_f64_full) ;  /* 0x0000000000707944 */ /* 0x000fea0003c00000 */
[----:B------:R-:W-:Y:S02]  /*0560*/  IMAD.MOV.U32 R2, RZ, RZ, R12 ;  /* 0x000000ffff027224 */ /* 0x000fe400078e000c */
[----:B------:R-:W-:-:S07]  /*0570*/  IMAD.MOV.U32 R3, RZ, RZ, R13 ;  /* 0x000000ffff037224 */ /* 0x000fce00078e000d */
.L_x_5:
[----:B------:R-:W-:Y:S05]  /*0580*/  BSYNC.RECONVERGENT B0 ;  /* 0x0000000000007941 */ /* 0x000fea0003800200 */
.L_x_4:
[----:B------:R-:W0:Y:S01]  /*0590*/  LDC.64 R6, c[0x0][0x388] ;  /* 0x0000e200ff067b82 */ /* 0x000e220000000a00 */
[----:B------:R-:W1:Y:S01]  /*05a0*/  LDCU.64 UR6, c[0x0][0x398] ;  /* 0x00007300ff0677ac */ /* 0x000e620008000a00 */
[----:B------:R-:W2:Y:S06]  /*05b0*/  LDCU.64 UR8, c[0x0][0x3a0] ;  /* 0x00007400ff0877ac */ /* 0x000eac0008000a00 */
[----:B------:R-:W3:Y:S08]  /*05c0*/  LDC.64 R10, c[0x0][0x390] ;  /* 0x0000e400ff0a7b82 */ /* 0x000ef00000000a00 */
[----:B------:R-:W4:Y:S01]  /*05d0*/  LDC.64 R12, c[0x0][0x3a8] ;  /* 0x0000ea00ff0c7b82 */ /* 0x000f220000000a00 */
[----:B0-----:R-:W-:-:S05]  /*05e0*/  IMAD.WIDE R6, R8, 0x8, R6 ;  /* 0x0000000808067825 */ /* 0x001fca00078e0206 */
[----:B------:R0:W-:Y:S04]  /*05f0*/  STG.E.64 desc[UR4][R6.64], R2 ;  /* 0x0000000206007986 */ /* 0x0001e8000c101b04 */
[----:B---3--:R0:W5:Y:S01]  /*0600*/  LDG.E.64 R4, desc[UR4][R10.64] ;  /* 0x000000040a047981 */ /* 0x008162000c1e1b00 */
[----:B-12-4-:R-:W-:-:S07]  /*0610*/  IMAD.WIDE R8, R8, 0x4, R12 ;  /* 0x0000000408087825 */ /* 0x016fce00078e020c */
.L_x_8:
[----:B0----5:R-:W-:Y:S01]  /*0620*/  DADD R6, R4, R2 ;  /* 0x0000000004067229 */ /* 0x021fe20000000002 */
[----:B------:R-:W-:Y:S06]  /*0630*/  YIELD ;  /* 0x0000000000007946 */ /* 0x000fec0003800000 */
[----:B------:R-:W2:Y:S01]  /*0640*/  ATOMG.E.CAS.64.STRONG.GPU PT, R14, [R10], R4, R6 ;  /* 0x000000040a0e73a9 */ /* 0x000ea200001ee506 */
[----:B------:R-:W-:Y:S01]  /*0650*/  DADD R12, R6, -UR6 ;  /* 0x80000006060c7e29 */ /* 0x000fe20008000000 */
[----:B------:R-:W-:Y:S07]  /*0660*/  BSSY.RECONVERGENT B0, `(.L_x_6) ;  /* 0x0000007000007945 */ /* 0x000fee0003800200 */
[----:B------:R-:W-:Y:S01]  /*0670*/  DSETP.GTU.AND P1, PT, |R12|, UR8, PT ;  /* 0x000000080c007e2a */ /* 0x000fe2000bf2c200 */
[----:B--2---:R-:W-:-:S04]  /*0680*/  ISETP.NE.U32.AND P0, PT, R4, R14, PT ;  /* 0x0000000e0400720c */ /* 0x004fc80003f05070 */
[----:B------:R-:W-:-:S09]  /*0690*/  ISETP.NE.AND.EX P0, PT, R5, R15, PT, P0 ;  /* 0x0000000f0500720c */ /* 0x000fd20003f05300 */
[----:B------:R-:W-:Y:S05]  /*06a0*/  @P1 BRA `(.L_x_7) ;  /* 0x0000000000081947 */ /* 0x000fea0003800000 */
[----:B------:R-:W-:-:S05]  /*06b0*/  IMAD.MOV.U32 R5, RZ, RZ, 0x1 ;  /* 0x00000001ff057424 */ /* 0x000fca00078e00ff */
[----:B------:R0:W5:Y:S02]  /*06c0*/  ATOMG.E.EXCH.STRONG.GPU PT, RZ, desc[UR4][R8.64], R5 ;  /* 0x8000000508ff79a8 */ /* 0x000164000c1ef104 */
.L_x_7:
[----:B------:R-:W-:Y:S05]  /*06d0*/  BSYNC.RECONVERGENT B0 ;  /* 0x0000000000007941 */ /* 0x000fea0003800200 */
.L_x_6:
[----:B------:R-:W-:Y:S02]  /*06e0*/  IMAD.MOV.U32 R4, RZ, RZ, R14 ;  /* 0x000000ffff047224 */ /* 0x000fe400078e000e */
[----:B0-----:R-:W-:Y:S01]  /*06f0*/  IMAD.MOV.U32 R5, RZ, RZ, R15 ;  /* 0x000000ffff057224 */ /* 0x001fe200078e000f */
[----:B------:R-:W-:Y:S06]  /*0700*/  @P0 BRA `(.L_x_8) ;  /* 0xfffffffc00c40947 */ /* 0x000fec000383ffff */
[----:B------:R-:W-:Y:S05]  /*0710*/  EXIT ;  /* 0x000000000000794d */ /* 0x000fea0003800000 */
        .weak           $__internal_0_$__cuda_sm20_div_rn_f64_full
        .type           $__internal_0_$__cuda_sm20_div_rn_f64_full,@function
        .size           $__internal_0_$__cuda_sm20_div_rn_f64_full,($_Z12computeTermsdPdS_ddPii$__internal_trig_reduction_slowpathd - $__internal_0_$__cuda_sm20_div_rn_f64_full)
$__internal_0_$__cuda_sm20_div_rn_f64_full:
[C---:B------:R-:W-:Y:S01]  /*0720*/  FSETP.GEU.AND P0, PT, |R7|.reuse, 1.469367938527859385e-39, PT ;  /* 0x001000000700780b */ /* 0x040fe20003f0e200 */
[----:B------:R-:W-:Y:S01]  /*0730*/  IMAD.MOV.U32 R5, RZ, RZ, R13 ;  /* 0x000000ffff057224 */ /* 0x000fe200078e000d */
[C---:B------:R-:W-:Y:S01]  /*0740*/  LOP3.LUT R2, R7.reuse, 0x800fffff, RZ, 0xc0, !PT ;  /* 0x800fffff07027812 */ /* 0x040fe200078ec0ff */
[----:B------:R-:W-:Y:S01]  /*0750*/  IMAD.MOV.U32 R16, RZ, RZ, 0x1 ;  /* 0x00000001ff107424 */ /* 0x000fe200078e00ff */
[----:B------:R-:W-:Y:S01]  /*0760*/  LOP3.LUT R14, R7, 0x7ff00000, RZ, 0xc0, !PT ;  /* 0x7ff00000070e7812 */ /* 0x000fe200078ec0ff */
[----:B------:R-:W-:Y:S01]  /*0770*/  IMAD.MOV.U32 R4, RZ, RZ, R12 ;  /* 0x000000ffff047224 */ /* 0x000fe200078e000c */
[----:B------:R-:W-:Y:S01]  /*0780*/  LOP3.LUT R3, R2, 0x3ff00000, RZ, 0xfc, !PT ;  /* 0x3ff0000002037812 */ /* 0x000fe200078efcff */
[----:B------:R-:W-:Y:S01]  /*0790*/  IMAD.MOV.U32 R2, RZ, RZ, R6 ;  /* 0x000000ffff027224 */ /* 0x000fe200078e0006 */
[C---:B------:R-:W-:Y:S01]  /*07a0*/  FSETP.GEU.AND P2, PT, |R5|.reuse, 1.469367938527859385e-39, PT ;  /* 0x001000000500780b */ /* 0x040fe20003f4e200 */
[----:B------:R-:W-:Y:S01]  /*07b0*/  BSSY.RECONVERGENT B1, `(.L_x_9) ;  /* 0x0000051000017945 */ /* 0x000fe20003800200 */
[----:B------:R-:W-:-:S03]  /*07c0*/  LOP3.LUT R9, R5, 0x7ff00000, RZ, 0xc0, !PT ;  /* 0x7ff0000005097812 */ /* 0x000fc600078ec0ff */
[----:B------:R-:W-:Y:S01]  /*07d0*/  @!P0 DMUL R2, R6, 8.98846567431157953865e+307 ;  /* 0x7fe0000006028828 */ /* 0x000fe20000000000 */
[----:B------:R-:W-:-:S05]  /*07e0*/  ISETP.GE.U32.AND P1, PT, R9, R14, PT ;  /* 0x0000000e0900720c */ /* 0x000fca0003f26070 */
[----:B------:R-:W0:Y:S02]  /*07f0*/  MUFU.RCP64H R17, R3 ;  /* 0x0000000300117308 */ /* 0x000e240000001800 */
[----:B------:R-:W-:Y:S01]  /*0800*/  @!P2 LOP3.LUT R12, R7, 0x7ff00000, RZ, 0xc0, !PT ;  /* 0x7ff00000070ca812 */ /* 0x000fe200078ec0ff */
[----:B------:R-:W-:-:S03]  /*0810*/  @!P2 IMAD.MOV.U32 R18, RZ, RZ, RZ ;  /* 0x000000ffff12a224 */ /* 0x000fc600078e00ff */
[----:B------:R-:W-:Y:S01]  /*0820*/  @!P2 ISETP.GE.U32.AND P3, PT, R9, R12, PT ;  /* 0x0000000c0900a20c */ /* 0x000fe20003f66070 */
[----:B------:R-:W-:-:S05]  /*0830*/  IMAD.MOV.U32 R12, RZ, RZ, 0x1ca00000 ;  /* 0x1ca00000ff0c7424 */ /* 0x000fca00078e00ff */
[----:B------:R-:W-:-:S04]  /*0840*/  @!P2 SEL R13, R12, 0x63400000, !P3 ;  /* 0x634000000c0da807 */ /* 0x000fc80005800000 */
[----:B------:R-:W-:Y:S01]  /*0850*/  @!P2 LOP3.LUT R13, R13, 0x80000000, R5, 0xf8, !PT ;  /* 0x800000000d0da812 */ /* 0x000fe200078ef805 */
[----:B0-----:R-:W-:-:S03]  /*0860*/  DFMA R10, R16, -R2, 1 ;  /* 0x3ff00000100a742b */ /* 0x001fc60000000802 */
[----:B------:R-:W-:-:S05]  /*0870*/  @!P2 LOP3.LUT R19, R13, 0x100000, RZ, 0xfc, !PT ;  /* 0x001000000d13a812 */ /* 0x000fca00078efcff */
[----:B------:R-:W-:-:S08]  /*0880*/  DFMA R10, R10, R10, R10 ;  /* 0x0000000a0a0a722b */ /* 0x000fd0000000000a */
[----:B------:R-:W-:Y:S01]  /*0890*/  DFMA R16, R16, R10, R16 ;  /* 0x0000000a1010722b */ /* 0x000fe20000000010 */
[----:B------:R-:W-:Y:S01]  /*08a0*/  SEL R11, R12, 0x63400000, !P1 ;  /* 0x634000000c0b7807 */ /* 0x000fe20004800000 */
[----:B------:R-:W-:-:S03]  /*08b0*/  IMAD.MOV.U32 R10, RZ, RZ, R4 ;  /* 0x000000ffff0a7224 */ /* 0x000fc600078e0004 */
[----:B------:R-:W-:-:S03]  /*08c0*/  LOP3.LUT R11, R11, 0x800fffff, R5, 0xf8, !PT ;  /* 0x800fffff0b0b7812 */ /* 0x000fc600078ef805 */
[----:B------:R-:W-:-:S03]  /*08d0*/  DFMA R20, R16, -R2, 1 ;  /* 0x3ff000001014742b */ /* 0x000fc60000000802 */
[----:B------:R-:W-:-:S05]  /*08e0*/  @!P2 DFMA R10, R10, 2, -R18 ;  /* 0x400000000a0aa82b */ /* 0x000fca0000000812 */
[----:B------:R-:W-:Y:S01]  /*08f0*/  DFMA R16, R16, R20, R16 ;  /* 0x000000141010722b */ /* 0x000fe20000000010 */
[----:B------:R-:W-:Y:S02]  /*0900*/  IMAD.MOV.U32 R21, RZ, RZ, R9 ;  /* 0x000000ffff157224 */ /* 0x000fe400078e0009 */
[----:B------:R-:W-:Y:S01]  /*0910*/  IMAD.MOV.U32 R20, RZ, RZ, R14 ;  /* 0x000000ffff147224 */ /* 0x000fe200078e000e */
[----:B------:R-:W-:Y:S02]  /*0920*/  @!P0 LOP3.LUT R20, R3, 0x7ff00000, RZ, 0xc0, !PT ;  /* 0x7ff0000003148812 */ /* 0x000fe400078ec0ff */
[----:B------:R-:W-:Y:S02]  /*0930*/  @!P2 LOP3.LUT R21, R11, 0x7ff00000, RZ, 0xc0, !PT ;  /* 0x7ff000000b15a812 */ /* 0x000fe400078ec0ff */
[----:B------:R-:W-:Y:S01]  /*0940*/  DMUL R18, R16, R10 ;  /* 0x0000000a10127228 */ /* 0x000fe20000000000 */
[----:B------:R-:W-:Y:S02]  /*0950*/  VIADD R22, R20, 0xffffffff ;  /* 0xffffffff14167836 */ /* 0x000fe40000000000 */
[----:B------:R-:W-:-:S05]  /*0960*/  VIADD R13, R21, 0xffffffff ;  /* 0xffffffff150d7836 */ /* 0x000fca0000000000 */
[----:B------:R-:W-:Y:S01]  /*0970*/  DFMA R14, R18, -R2, R10 ;  /* 0x80000002120e722b */ /* 0x000fe2000000000a */
[----:B------:R-:W-:-:S04]  /*0980*/  ISETP.GT.U32.AND P0, PT, R13, 0x7feffffe, PT ;  /* 0x7feffffe0d00780c */ /* 0x000fc80003f04070 */
[----:B------:R-:W-:-:S03]  /*0990*/  ISETP.GT.U32.OR P0, PT, R22, 0x7feffffe, P0 ;  /* 0x7feffffe1600780c */ /* 0x000fc60000704470 */
[----:B------:R-:W-:-:S10]  /*09a0*/  DFMA R14, R16, R14, R18 ;  /* 0x0000000e100e722b */ /* 0x000fd40000000012 */
[----:B------:R-:W-:Y:S05]  /*09b0*/  @P0 BRA `(.L_x_10) ;  /* 0x00000000006c0947 */ /* 0x000fea0003800000 */
[----:B------:R-:W-:-:S04]  /*09c0*/  LOP3.LUT R16, R7, 0x7ff00000, RZ, 0xc0, !PT ;  /* 0x7ff0000007107812 */ /* 0x000fc800078ec0ff */
[CC--:B------:R-:W-:Y:S02]  /*09d0*/  VIADDMNMX R4, R9.reuse, -R16.reuse, 0xb9600000, !PT ;  /* 0xb960000009047446 */ /* 0x0c0fe40007800910 */
[----:B------:R-:W-:Y:S02]  /*09e0*/  ISETP.GE.U32.AND P0, PT, R9, R16, PT ;  /* 0x000000100900720c */ /* 0x000fe40003f06070 */
[----:B------:R-:W-:Y:S02]  /*09f0*/  VIMNMX R4, PT, PT, R4, 0x46a00000, PT ;  /* 0x46a0000004047848 */ /* 0x000fe40003fe0100 */
[----:B------:R-:W-:-:S05]  /*0a00*/  SEL R9, R12, 0x63400000, !P0 ;  /* 0x634000000c097807 */ /* 0x000fca0004000000 */
[----:B------:R-:W-:Y:S02]  /*0a10*/  IMAD.IADD R9, R4, 0x1, -R9 ;  /* 0x0000000104097824 */ /* 0x000fe400078e0a09 */
[----:B------:R-:W-:Y:S02]  /*0a20*/  IMAD.MOV.U32 R4, RZ, RZ, RZ ;  /* 0x000000ffff047224 */ /* 0x000fe400078e00ff */
[----:B------:R-:W-:-:S06]  /*0a30*/  VIADD R5, R9, 0x7fe00000 ;  /* 0x7fe0000009057836 */ /* 0x000fcc0000000000 */
[----:B------:R-:W-:-:S10]  /*0a40*/  DMUL R12, R14, R4 ;  /* 0x000000040e0c7228 */ /* 0x000fd40000000000 */
[----:B------:R-:W-:-:S13]  /*0a50*/  FSETP.GTU.AND P0, PT, |R13|, 1.469367938527859385e-39, PT ;  /* 0x001000000d00780b */ /* 0x000fda0003f0c200 */
[----:B------:R-:W-:Y:S05]  /*0a60*/  @P0 BRA `(.L_x_11) ;  /* 0x0000000000940947 */ /* 0x000fea0003800000 */
[----:B------:R-:W-:Y:S01]  /*0a70*/  DFMA R2, R14, -R2, R10 ;  /* 0x800000020e02722b */ /* 0x000fe2000000000a */
[----:B------:R-:W-:-:S09]  /*0a80*/  IMAD.MOV.U32 R4, RZ, RZ, RZ ;  /* 0x000000ffff047224 */ /* 0x000fd200078e00ff */
[C---:B------:R-:W-:Y:S02]  /*0a90*/  FSETP.NEU.AND P0, PT, R3.reuse, RZ, PT ;  /* 0x000000ff0300720b */ /* 0x040fe40003f0d000 */
[----:B------:R-:W-:-:S04]  /*0aa0*/  LOP3.LUT R7, R3, 0x80000000, R7, 0x48, !PT ;  /* 0x8000000003077812 */ /* 0x000fc800078e4807 */
[----:B------:R-:W-:-:S07]  /*0ab0*/  LOP3.LUT R5, R7, R5, RZ, 0xfc, !PT ;  /* 0x0000000507057212 */ /* 0x000fce00078efcff */
[----:B------:R-:W-:Y:S05]  /*0ac0*/  @!P0 BRA `(.L_x_11) ;  /* 0x00000000007c8947 */ /* 0x000fea0003800000 */
[----:B------:R-:W-:Y:S01]  /*0ad0*/  IMAD.MOV R3, RZ, RZ, -R9 ;  /* 0x000000ffff037224 */ /* 0x000fe200078e0a09 */
[----:B------:R-:W-:Y:S01]  /*0ae0*/  DMUL.RP R4, R14, R4 ;  /* 0x000000040e047228 */ /* 0x000fe20000008000 */
[----:B------:R-:W-:-:S06]  /*0af0*/  IMAD.MOV.U32 R2, RZ, RZ, RZ ;  /* 0x000000ffff027224 */ /* 0x000fcc00078e00ff */
[----:B------:R-:W-:-:S03]  /*0b00*/  DFMA R2, R12, -R2, R14 ;  /* 0x800000020c02722b */ /* 0x000fc6000000000e */
[----:B------:R-:W-:-:S03]  /*0b10*/  LOP3.LUT R7, R5, R7, RZ, 0x3c, !PT ;  /* 0x0000000705077212 */ /* 0x000fc600078e3cff */
[----:B------:R-:W-:-:S04]  /*0b20*/  IADD3 R2, PT, PT, -R9, -0x43300000, RZ ;  /* 0xbcd0000009027810 */ /* 0x000fc80007ffe1ff */
[----:B------:R-:W-:-:S04]  /*0b30*/  FSETP.NEU.AND P0, PT, |R3|, R2, PT ;  /* 0x000000020300720b */ /* 0x000fc80003f0d200 */
[----:B------:R-:W-:Y:S02]  /*0b40*/  FSEL R12, R4, R12, !P0 ;  /* 0x0000000c040c7208 */ /* 0x000fe40004000000 */
[----:B------:R-:W-:Y:S01]  /*0b50*/  FSEL R13, R7, R13, !P0 ;  /* 0x0000000d070d7208 */ /* 0x000fe20004000000 */
[----:B------:R-:W-:Y:S06]  /*0b60*/  BRA `(.L_x_11) ;  /* 0x0000000000547947 */ /* 0x000fec0003800000 */
.L_x_10:
[----:B------:R-:W-:-:S14]  /*0b70*/  DSETP.NAN.AND P0, PT, R4, R4, PT ;  /* 0x000000040400722a */ /* 0x000fdc0003f08000 */
[----:B------:R-:W-:Y:S05]  /*0b80*/  @P0 BRA `(.L_x_12) ;  /* 0x0000000000440947 */ /* 0x000fea0003800000 */
[----:B------:R-:W-:-:S14]  /*0b90*/  DSETP.NAN.AND P0, PT, R6, R6, PT ;  /* 0x000000060600722a */ /* 0x000fdc0003f08000 */
[----:B------:R-:W-:Y:S05]  /*0ba0*/  @P0 BRA `(.L_x_13) ;  /* 0x0000000000300947 */ /* 0x000fea0003800000 */
[----:B------:R-:W-:Y:S01]  /*0bb0*/  ISETP.NE.AND P0, PT, R21, R20, PT ;  /* 0x000000141500720c */ /* 0x000fe20003f05270 */
[----:B------:R-:W-:Y:S02]  /*0bc0*/  IMAD.MOV.U32 R12, RZ, RZ, 0x0 ;  /* 0x00000000ff0c7424 */ /* 0x000fe400078e00ff */
[----:B------:R-:W-:-:S10]  /*0bd0*/  IMAD.MOV.U32 R13, RZ, RZ, -0x80000 ;  /* 0xfff80000ff0d7424 */ /* 0x000fd400078e00ff */
[----:B------:R-:W-:Y:S05]  /*0be0*/  @!P0 BRA `(.L_x_11) ;  /* 0x0000000000348947 */ /* 0x000fea0003800000 */
[----:B------:R-:W-:Y:S02]  /*0bf0*/  ISETP.NE.AND P0, PT, R21, 0x7ff00000, PT ;  /* 0x7ff000001500780c */ /* 0x000fe40003f05270 */
[----:B------:R-:W-:Y:S02]  /*0c00*/  LOP3.LUT R13, R5, 0x80000000, R7, 0x48, !PT ;  /* 0x80000000050d7812 */ /* 0x000fe400078e4807 */
[----:B------:R-:W-:-:S13]  /*0c10*/  ISETP.EQ.OR P0, PT, R20, RZ, !P0 ;  /* 0x000000ff1400720c */ /* 0x000fda0004702670 */
[----:B------:R-:W-:Y:S01]  /*0c20*/  @P0 LOP3.LUT R2, R13, 0x7ff00000, RZ, 0xfc, !PT ;  /* 0x7ff000000d020812 */ /* 0x000fe200078efcff */
[----:B------:R-:W-:Y:S02]  /*0c30*/  @!P0 IMAD.MOV.U32 R12, RZ, RZ, RZ ;  /* 0x000000ffff0c8224 */ /* 0x000fe400078e00ff */
[----:B------:R-:W-:Y:S02]  /*0c40*/  @P0 IMAD.MOV.U32 R12, RZ, RZ, RZ ;  /* 0x000000ffff0c0224 */ /* 0x000fe400078e00ff */
[----:B------:R-:W-:Y:S01]  /*0c50*/  @P0 IMAD.MOV.U32 R13, RZ, RZ, R2 ;  /* 0x000000ffff0d0224 */ /* 0x000fe200078e0002 */
[----:B------:R-:W-:Y:S06]  /*0c60*/  BRA `(.L_x_11) ;  /* 0x0000000000147947 */ /* 0x000fec0003800000 */
.L_x_13:
[----:B------:R-:W-:Y:S01]  /*0c70*/  LOP3.LUT R13, R7, 0x80000, RZ, 0xfc, !PT ;  /* 0x00080000070d7812 */ /* 0x000fe200078efcff */
[----:B------:R-:W-:Y:S01]  /*0c80*/  IMAD.MOV.U32 R12, RZ, RZ, R6 ;  /* 0x000000ffff0c7224 */ /* 0x000fe200078e0006 */
[----:B------:R-:W-:Y:S06]  /*0c90*/  BRA `(.L_x_11) ;  /* 0x0000000000087947 */ /* 0x000fec0003800000 */
.L_x_12:
[----:B------:R-:W-:Y:S01]  /*0ca0*/  LOP3.LUT R13, R5, 0x80000, RZ, 0xfc, !PT ;  /* 0x00080000050d7812 */ /* 0x000fe200078efcff */
[----:B------:R-:W-:-:S07]  /*0cb0*/  IMAD.MOV.U32 R12, RZ, RZ, R4 ;  /* 0x000000ffff0c7224 */ /* 0x000fce00078e0004 */
.L_x_11:
[----:B------:R-:W-:Y:S05]  /*0cc0*/  BSYNC.RECONVERGENT B1 ;  /* 0x0000000000017941 */ /* 0x000fea0003800200 */
.L_x_9:
[----:B------:R-:W-:Y:S02]  /*0cd0*/  IMAD.MOV.U32 R2, RZ, RZ, R0 ;  /* 0x000000ffff027224 */ /* 0x000fe400078e0000 */
[----:B------:R-:W-:-:S04]  /*0ce0*/  IMAD.MOV.U32 R3, RZ, RZ, 0x0 ;  /* 0x00000000ff037424 */ /* 0x000fc800078e00ff */
[----:B------:R-:W-:Y:S05]  /*0cf0*/  RET.REL.NODEC R2 `(_Z12computeTermsdPdS_ddPii) ;  /* 0xfffffff002c07950 */ /* 0x000fea0003c3ffff */
        .type           $_Z12computeTermsdPdS_ddPii$__internal_trig_reduction_slowpathd,@function
        .size           $_Z12computeTermsdPdS_ddPii$__internal_trig_reduction_slowpathd,(.L_x_23 - $_Z12computeTermsdPdS_ddPii$__internal_trig_reduction_slowpathd)
$_Z12computeTermsdPdS_ddPii$__internal_trig_reduction_slowpathd:
[--C-:B------:R-:W-:Y:S01]  /*0d00*/  SHF.R.U32.HI R0, RZ, 0x14, R5.reuse ;  /* 0x00000014ff007819 */ /* 0x100fe20000011605 */
[----:B------:R-:W-:Y:S02]  /*0d10*/  IMAD.MOV.U32 R11, RZ, RZ, R4 ;  /* 0x000000ffff0b7224 */ /* 0x000fe400078e0004 */
[----:B------:R-:W-:Y:S01]  /*0d20*/  IMAD.MOV.U32 R16, RZ, RZ, R5 ;  /* 0x000000ffff107224 */ /* 0x000fe200078e0005 */
[----:B------:R-:W-:Y:S01]  /*0d30*/  LOP3.LUT R2, R0, 0x7ff, RZ, 0xc0, !PT ;  /* 0x000007ff00027812 */ /* 0x000fe200078ec0ff */
[----:B------:R-:W-:-:S03]  /*0d40*/  IMAD.MOV.U32 R3, RZ, RZ, RZ ;  /* 0x000000ffff037224 */ /* 0x000fc600078e00ff */
[----:B------:R-:W-:-:S13]  /*0d50*/  ISETP.NE.AND P0, PT, R2, 0x7ff, PT ;  /* 0x000007ff0200780c */ /* 0x000fda0003f05270 */
[----:B------:R-:W-:Y:S05]  /*0d60*/  @!P0 BRA `(.L_x_14) ;  /* 0x0000000800508947 */ /* 0x000fea0003800000 */
[----:B------:R-:W-:Y:S01]  /*0d70*/  VIADD R2, R2, 0xfffffc00 ;  /* 0xfffffc0002027836 */ /* 0x000fe20000000000 */
[----:B------:R-:W-:Y:S01]  /*0d80*/  BSSY.RECONVERGENT B2, `(.L_x_15) ;  /* 0x0000031000027945 */ /* 0x000fe20003800200 */
[----:B------:R-:W-:Y:S01]  /*0d90*/  IMAD.MOV.U32 R9, RZ, RZ, R5 ;  /* 0x000000ffff097224 */ /* 0x000fe200078e0005 */
[----:B------:R-:W-:Y:S02]  /*0da0*/  CS2R R12, SRZ ;  /* 0x00000000000c7805 */ /* 0x000fe4000001ff00 */
[----:B------:R-:W-:Y:S02]  /*0db0*/  SHF.R.U32.HI R17, RZ, 0x6, R2 ;  /* 0x00000006ff117819 */ /* 0x000fe40000011602 */
[----:B------:R-:W-:Y:S02]  /*0dc0*/  ISETP.GE.U32.AND P0, PT, R2, 0x80, PT ;  /* 0x000000800200780c */ /* 0x000fe40003f06070 */
[C---:B------:R-:W-:Y:S02]  /*0dd0*/  IADD3 R4, PT, PT, -R17.reuse, 0x13, RZ ;  /* 0x0000001311047810 */ /* 0x040fe40007ffe1ff */
[----:B------:R-:W-:-:S02]  /*0de0*/  IADD3 R2, PT, PT, -R17, 0xf, RZ ;  /* 0x0000000f11027810 */ /* 0x000fc40007ffe1ff */
[----:B------:R-:W-:-:S04]  /*0df0*/  SEL R4, R4, 0x12, P0 ;  /* 0x0000001204047807 */ /* 0x000fc80000000000 */
[----:B------:R-:W-:-:S13]  /*0e00*/  ISETP.GE.AND P0, PT, R2, R4, PT ;  /* 0x000000040200720c */ /* 0x000fda0003f06270 */
[----:B------:R-:W-:Y:S05]  /*0e10*/  @P0 BRA `(.L_x_16) ;  /* 0x00000000009c0947 */ /* 0x000fea0003800000 */
[----:B------:R-:W0:Y:S01]  /*0e20*/  LDC.64 R14, c[0x0][0x358] ;  /* 0x0000d600ff0e7b82 */ /* 0x000e220000000a00 */
[C---:B------:R-:W-:Y:S01]  /*0e30*/  SHF.L.U64.HI R19, R11.reuse, 0xb, R16 ;  /* 0x0000000b0b137819 */ /* 0x040fe20000010210 */
[----:B------:R-:W-:Y:S01]  /*0e40*/  BSSY.RECONVERGENT B3, `(.L_x_17) ;  /* 0x0000023000037945 */ /* 0x000fe20003800200 */
[----:B------:R-:W-:Y:S01]  /*0e50*/  IMAD.SHL.U32 R11, R11, 0x800, RZ ;  /* 0x000008000b0b7824 */ /* 0x000fe200078e00ff */
[----:B------:R-:W-:Y:S01]  /*0e60*/  IADD3 R16, PT, PT, RZ, -R17, -R4 ;  /* 0x80000011ff107210 */ /* 0x000fe20007ffe804 */
[----:B------:R-:W-:Y:S01]  /*0e70*/  IMAD.MOV.U32 R5, RZ, RZ, R2 ;  /* 0x000000ffff057224 */ /* 0x000fe200078e0002 */
[----:B------:R-:W-:Y:S01]  /*0e80*/  CS2R R12, SRZ ;  /* 0x00000000000c7805 */ /* 0x000fe2000001ff00 */
[----:B------:R-:W-:Y:S01]  /*0e90*/  IMAD.MOV.U32 R18, RZ, RZ, RZ ;  /* 0x000000ffff127224 */ /* 0x000fe200078e00ff */
[----:B------:R-:W-:-:S07]  /*0ea0*/  LOP3.LUT R19, R19, 0x80000000, RZ, 0xfc, !PT ;  /* 0x8000000013137812 */ /* 0x000fce00078efcff */
.L_x_18:
[----:B------:R-:W1:Y:S01]  /*0eb0*/  LDC.64 R2, c[0x4][RZ] ;  /* 0x01000000ff027b82 */ /* 0x000e620000000a00 */
[----:B0-----:R-:W-:Y:S02]  /*0ec0*/  R2UR UR6, R14 ;  /* 0x000000000e0672ca */ /* 0x001fe400000e0000 */
[----:B------:R-:W-:Y:S01]  /*0ed0*/  R2UR UR7, R15 ;  /* 0x000000000f0772ca */ /* 0x000fe200000e0000 */
[----:B-1----:R-:W-:-:S12]  /*0ee0*/  IMAD.WIDE R2, R5, 0x8, R2 ;  /* 0x0000000805027825 */ /* 0x002fd800078e0202 */
[----:B------:R-:W2:Y:S01]  /*0ef0*/  LDG.E.64.CONSTANT R2, desc[UR6][R2.64] ;  /* 0x0000000602027981 */ /* 0x000ea2000c1e9b00 */
[----:B------:R-:W-:Y:S02]  /*0f00*/  VIADD R16, R16, 0x1 ;  /* 0x0000000110107836 */ /* 0x000fe40000000000 */
[----:B------:R-:W-:Y:S02]  /*0f10*/  VIADD R5, R5, 0x1 ;  /* 0x0000000105057836 */ /* 0x000fe40000000000 */
[----:B--2---:R-:W-:-:S04]  /*0f20*/  IMAD.WIDE.U32 R12, P2, R2, R11, R12 ;  /* 0x0000000b020c7225 */ /* 0x004fc8000784000c */
[----:B------:R-:W-:Y:S02]  /*0f30*/  IMAD R21, R2, R19, RZ ;  /* 0x0000001302157224 */ /* 0x000fe400078e02ff */
[CC--:B------:R-:W-:Y:S02]  /*0f40*/  IMAD R20, R3.reuse, R11.reuse, RZ ;  /* 0x0000000b03147224 */ /* 0x0c0fe400078e02ff */
[----:B------:R-:W-:Y:S01]  /*0f50*/  IMAD.HI.U32 R23, R3, R11, RZ ;  /* 0x0000000b03177227 */ /* 0x000fe200078e00ff */
[----:B------:R-:W-:-:S03]  /*0f60*/  IADD3 R13, P0, PT, R21, R13, RZ ;  /* 0x0000000d150d7210 */ /* 0x000fc60007f1e0ff */
[----:B------:R-:W-:Y:S01]  /*0f70*/  IMAD R21, R18, 0x8, R1 ;  /* 0x0000000812157824 */ /* 0x000fe200078e0201 */
[----:B------:R-:W-:Y:S01]  /*0f80*/  IADD3 R13, P1, PT, R20, R13, RZ ;  /* 0x0000000d140d7210 */ /* 0x000fe20007f3e0ff */
[----:B------:R-:W-:-:S04]  /*0f90*/  IMAD.HI.U32 R20, R2, R19, RZ ;  /* 0x0000001302147227 */ /* 0x000fc800078e00ff */
[----:B------:R-:W-:Y:S01]  /*0fa0*/  IMAD.X R2, RZ, RZ, R20, P2 ;  /* 0x000000ffff027224 */ /* 0x000fe200010e0614 */
[----:B------:R0:W-:Y:S01]  /*0fb0*/  STL.64 [R21], R12 ;  /* 0x0000000c15007387 */ /* 0x0001e20000100a00 */
[----:B------:R-:W-:-:S03]  /*0fc0*/  IMAD.HI.U32 R20, R3, R19, RZ ;  /* 0x0000001303147227 */ /* 0x000fc600078e00ff */
[----:B------:R-:W-:Y:S01]  /*0fd0*/  IADD3.X R2, P0, PT, R23, R2, RZ, P0, !PT ;  /* 0x0000000217027210 */ /* 0x000fe2000071e4ff */
[----:B------:R-:W-:Y:S02]  /*0fe0*/  IMAD R3, R3, R19, RZ ;  /* 0x0000001303037224 */ /* 0x000fe400078e02ff */
[----:B------:R-:W-:-:S03]  /*0ff0*/  VIADD R18, R18, 0x1 ;  /* 0x0000000112127836 */ /* 0x000fc60000000000 */
[----:B------:R-:W-:Y:S01]  /*1000*/  IADD3.X R3, P1, PT, R3, R2, RZ, P1, !PT ;  /* 0x0000000203037210 */ /* 0x000fe20000f3e4ff */
[----:B------:R-:W-:Y:S01]  /*1010*/  IMAD.X R2, RZ, RZ, R20, P0 ;  /* 0x000000ffff027224 */ /* 0x000fe200000e0614 */
[----:B------:R-:W-:-:S03]  /*1020*/  ISETP.NE.AND P0, PT, R16, -0xf, PT ;  /* 0xfffffff11000780c */ /* 0x000fc60003f05270 */
[----:B------:R-:W-:Y:S02]  /*1030*/  IMAD.X R2, RZ, RZ, R2, P1 ;  /* 0x000000ffff027224 */ /* 0x000fe400008e0602 */
[----:B0-----:R-:W-:Y:S02]  /*1040*/  IMAD.MOV.U32 R12, RZ, RZ, R3 ;  /* 0x000000ffff0c7224 */ /* 0x001fe400078e0003 */
[----:B------:R-:W-:-:S06]  /*1050*/  IMAD.MOV.U32 R13, RZ, RZ, R2 ;  /* 0x000000ffff0d7224 */ /* 0x000fcc00078e0002 */
[----:B------:R-:W-:Y:S05]  /*1060*/  @P0 BRA `(.L_x_18) ;  /* 0xfffffffc00900947 */ /* 0x000fea000383ffff */
[----:B------:R-:W-:Y:S05]  /*1070*/  BSYNC.RECONVERGENT B3 ;  /* 0x0000000000037941 */ /* 0x000fea0003800200 */
.L_x_17:
[----:B------:R-:W-:-:S07]  /*1080*/  IMAD.MOV.U32 R2, RZ, RZ, R4 ;  /* 0x000000ffff027224 */ /* 0x000fce00078e0004 */
.L_x_16:
[----:B------:R-:W-:Y:S05]  /*1090*/  BSYNC.RECONVERGENT B2 ;  /* 0x0000000000027941 */ /* 0x000fea0003800200 */
.L_x_15:
[----:B------:R-:W-:Y:S01]  /*10a0*/  LOP3.LUT P0, R23, R0, 0x3f, RZ, 0xc0, !PT ;  /* 0x0000003f00177812 */ /* 0x000fe2000780c0ff */
[----:B------:R-:W-:-:S04]  /*10b0*/  IMAD.IADD R2, R17, 0x1, R2 ;  /* 0x0000000111027824 */ /* 0x000fc800078e0202 */
[----:B------:R-:W-:-:S05]  /*10c0*/  IMAD.U32 R25, R2, 0x8, R1 ;  /* 0x0000000802197824 */ /* 0x000fca00078e0001 */
[----:B------:R0:W-:Y:S04]  /*10d0*/  STL.64 [R25+-0x78], R12 ;  /* 0xffff880c19007387 */ /* 0x0001e80000100a00 */
[----:B------:R-:W2:Y:S04]  /*10e0*/  @P0 LDL.64 R14, [R1+0x8] ;  /* 0x00000800010e0983 */ /* 0x000ea80000100a00 */
[----:B------:R-:W3:Y:S04]  /*10f0*/  LDL.64 R4, [R1+0x10] ;  /* 0x0000100001047983 */ /* 0x000ee80000100a00 */
[----:B------:R-:W4:Y:S01]  /*1100*/  LDL.64 R2, [R1+0x18] ;  /* 0x0000180001027983 */ /* 0x000f220000100a00 */
[----:B------:R-:W-:Y:S01]  /*1110*/  @P0 LOP3.LUT R0, R0, 0x3f, RZ, 0xc, !PT ;  /* 0x0000003f00000812 */ /* 0x000fe200078e0cff */
[----:B------:R-:W-:Y:S01]  /*1120*/  BSSY.RECONVERGENT B2, `(.L_x_19) ;  /* 0x0000034000027945 */ /* 0x000fe20003800200 */
[----:B--2---:R-:W-:-:S02]  /*1130*/  @P0 SHF.R.U64 R11, R14, 0x1, R15 ;  /* 0x000000010e0b0819 */ /* 0x004fc4000000120f */
[----:B------:R-:W-:Y:S02]  /*1140*/  @P0 SHF.R.U32.HI R15, RZ, 0x1, R15 ;  /* 0x00000001ff0f0819 */ /* 0x000fe4000001160f */
[CC--:B---3--:R-:W-:Y:S02]  /*1150*/  @P0 SHF.L.U32 R14, R4.reuse, R23.reuse, RZ ;  /* 0x00000017040e0219 */ /* 0x0c8fe400000006ff */
[----:B------:R-:W-:Y:S02]  /*1160*/  @P0 SHF.R.U64 R11, R11, R0, R15 ;  /* 0x000000000b0b0219 */ /* 0x000fe4000000120f */
[--C-:B------:R-:W-:Y:S02]  /*1170*/  @P0 SHF.R.U32.HI R21, RZ, 0x1, R5.reuse ;  /* 0x00000001ff150819 */ /* 0x100fe40000011605 */
[C-C-:B------:R-:W-:Y:S02]  /*1180*/  @P0 SHF.R.U64 R19, R4.reuse, 0x1, R5.reuse ;  /* 0x0000000104130819 */ /* 0x140fe40000001205 */
[----:B------:R-:W-:-:S02]  /*1190*/  @P0 SHF.L.U64.HI R17, R4, R23, R5 ;  /* 0x0000001704110219 */ /* 0x000fc40000010205 */
[-C--:B0-----:R-:W-:Y:S02]  /*11a0*/  @P0 SHF.R.U32.HI R12, RZ, R0.reuse, R15 ;  /* 0x00000000ff0c0219 */ /* 0x081fe4000001160f */
[----:B------:R-:W-:Y:S02]  /*11b0*/  @P0 LOP3.LUT R4, R14, R11, RZ, 0xfc, !PT ;  /* 0x0000000b0e040212 */ /* 0x000fe400078efcff */
[-C--:B----4-:R-:W-:Y:S02]  /*11c0*/  @P0 SHF.L.U32 R13, R2, R23.reuse, RZ ;  /* 0x00000017020d0219 */ /* 0x090fe400000006ff */
[----:B------:R-:W-:Y:S01]  /*11d0*/  @P0 SHF.R.U64 R16, R19, R0, R21 ;  /* 0x0000000013100219 */ /* 0x000fe20000001215 */
[----:B------:R-:W-:Y:S01]  /*11e0*/  IMAD.SHL.U32 R14, R4, 0x4, RZ ;  /* 0x00000004040e7824 */ /* 0x000fe200078e00ff */
[----:B------:R-:W-:Y:S02]  /*11f0*/  @P0 LOP3.LUT R5, R17, R12, RZ, 0xfc, !PT ;  /* 0x0000000c11050212 */ /* 0x000fe400078efcff */
[----:B------:R-:W-:-:S02]  /*1200*/  @P0 SHF.L.U64.HI R23, R2, R23, R3 ;  /* 0x0000001702170219 */ /* 0x000fc40000010203 */
[----:B------:R-:W-:Y:S02]  /*1210*/  @P0 LOP3.LUT R2, R13, R16, RZ, 0xfc, !PT ;  /* 0x000000100d020212 */ /* 0x000fe400078efcff */
[----:B------:R-:W-:Y:S02]  /*1220*/  @P0 SHF.R.U32.HI R0, RZ, R0, R21 ;  /* 0x00000000ff000219 */ /* 0x000fe40000011615 */
[----:B------:R-:W-:Y:S02]  /*1230*/  SHF.L.U64.HI R16, R4, 0x2, R5 ;  /* 0x0000000204107819 */ /* 0x000fe40000010205 */
[----:B------:R-:W-:Y:S02]  /*1240*/  @P0 LOP3.LUT R3, R23, R0, RZ, 0xfc, !PT ;  /* 0x0000000017030212 */ /* 0x000fe400078efcff */
[----:B------:R-:W-:Y:S02]  /*1250*/  SHF.L.W.U32.HI R5, R5, 0x2, R2 ;  /* 0x0000000205057819 */ /* 0x000fe40000010e02 */
[----:B------:R-:W-:-:S02]  /*1260*/  IADD3 RZ, P0, PT, RZ, -R14, RZ ;  /* 0x8000000effff7210 */ /* 0x000fc40007f1e0ff */
[----:B------:R-:W-:Y:S02]  /*1270*/  LOP3.LUT R0, RZ, R16, RZ, 0x33, !PT ;  /* 0x00000010ff007212 */ /* 0x000fe400078e33ff */
[----:B------:R-:W-:Y:S02]  /*1280*/  SHF.L.W.U32.HI R2, R2, 0x2, R3 ;  /* 0x0000000202027819 */ /* 0x000fe40000010e03 */
[----:B------:R-:W-:Y:S02]  /*1290*/  LOP3.LUT R4, RZ, R5, RZ, 0x33, !PT ;  /* 0x00000005ff047212 */ /* 0x000fe400078e33ff */
[----:B------:R-:W-:Y:S02]  /*12a0*/  IADD3.X R11, P0, PT, RZ, R0, RZ, P0, !PT ;  /* 0x00000000ff0b7210 */ /* 0x000fe4000071e4ff */
[----:B------:R-:W-:Y:S02]  /*12b0*/  LOP3.LUT R12, RZ, R2, RZ, 0x33, !PT ;  /* 0x00000002ff0c7212 */ /* 0x000fe400078e33ff */
[----:B------:R-:W-:-:S02]  /*12c0*/  IADD3.X R0, P1, PT, RZ, R4, RZ, P0, !PT ;  /* 0x00000004ff007210 */ /* 0x000fc4000073e4ff */
[----:B------:R-:W-:-:S03]  /*12d0*/  ISETP.GT.U32.AND P2, PT, R5, -0x1, PT ;  /* 0xffffffff0500780c */ /* 0x000fc60003f44070 */
[----:B------:R-:W-:Y:S01]  /*12e0*/  IMAD.X R13, RZ, RZ, R12, P1 ;  /* 0x000000ffff0d7224 */ /* 0x000fe200008e060c */
[----:B------:R-:W-:-:S04]  /*12f0*/  ISETP.GT.AND.EX P0, PT, R2, -0x1, PT, P2 ;  /* 0xffffffff0200780c */ /* 0x000fc80003f04320 */
[----:B------:R-:W-:Y:S02]  /*1300*/  SEL R4, R2, R13, P0 ;  /* 0x0000000d02047207 */ /* 0x000fe40000000000 */
[----:B------:R-:W-:Y:S02]  /*1310*/  SEL R15, R5, R0, P0 ;  /* 0x00000000050f7207 */ /* 0x000fe40000000000 */
[----:B------:R-:W-:Y:S02]  /*1320*/  ISETP.NE.U32.AND P1, PT, R4, RZ, PT ;  /* 0x000000ff0400720c */ /* 0x000fe40003f25070 */
[----:B------:R-:W-:Y:S02]  /*1330*/  SEL R11, R16, R11, P0 ;  /* 0x0000000b100b7207 */ /* 0x000fe40000000000 */
[----:B------:R-:W-:Y:S01]  /*1340*/  SEL R5, R15, R4, !P1 ;  /* 0x000000040f057207 */ /* 0x000fe20004800000 */
[----:B------:R-:W-:-:S05]  /*1350*/  @!P0 IMAD.MOV R14, RZ, RZ, -R14 ;  /* 0x000000ffff0e8224 */ /* 0x000fca00078e0a0e */
[----:B------:R-:W0:Y:S02]  /*1360*/  FLO.U32 R5, R5 ;  /* 0x0000000500057300 */ /* 0x000e2400000e0000 */
[C---:B0-----:R-:W-:Y:S02]  /*1370*/  IADD3 R12, PT, PT, -R5.reuse, 0x1f, RZ ;  /* 0x0000001f050c7810 */ /* 0x041fe40007ffe1ff */
[----:B------:R-:W-:-:S03]  /*1380*/  IADD3 R0, PT, PT, -R5, 0x3f, RZ ;  /* 0x0000003f05007810 */ /* 0x000fc60007ffe1ff */
[----:B------:R-:W-:-:S05]  /*1390*/  @P1 IMAD.MOV R0, RZ, RZ, R12 ;  /* 0x000000ffff001224 */ /* 0x000fca00078e020c */
[----:B------:R-:W-:-:S13]  /*13a0*/  ISETP.NE.AND P1, PT, R0, RZ, PT ;  /* 0x000000ff0000720c */ /* 0x000fda0003f25270 */
[----:B------:R-:W-:Y:S05]  /*13b0*/  @!P1 BRA `(.L_x_20) ;  /* 0x0000000000289947 */ /* 0x000fea0003800000 */
[--C-:B------:R-:W-:Y:S02]  /*13c0*/  SHF.R.U64 R12, R14, 0x1, R11.reuse ;  /* 0x000000010e0c7819 */ /* 0x100fe4000000120b */
[C---:B------:R-:W-:Y:S02]  /*13d0*/  LOP3.LUT R5, R0.reuse, 0x3f, RZ, 0xc0, !PT ;  /* 0x0000003f00057812 */ /* 0x040fe400078ec0ff */
[----:B------:R-:W-:Y:S02]  /*13e0*/  SHF.R.U32.HI R14, RZ, 0x1, R11 ;  /* 0x00000001ff0e7819 */ /* 0x000fe4000001160b */
[----:B------:R-:W-:Y:S02]  /*13f0*/  LOP3.LUT R11, R0, 0x3f, RZ, 0xc, !PT ;  /* 0x0000003f000b7812 */ /* 0x000fe400078e0cff */
[CC--:B------:R-:W-:Y:S02]  /*1400*/  SHF.L.U64.HI R16, R15.reuse, R5.reuse, R4 ;  /* 0x000000050f107219 */ /* 0x0c0fe40000010204 */
[----:B------:R-:W-:-:S02]  /*1410*/  SHF.L.U32 R5, R15, R5, RZ ;  /* 0x000000050f057219 */ /* 0x000fc400000006ff */
[-CC-:B------:R-:W-:Y:S02]  /*1420*/  SHF.R.U64 R4, R12, R11.reuse, R14.reuse ;  /* 0x0000000b0c047219 */ /* 0x180fe4000000120e */
[----:B------:R-:W-:Y:S02]  /*1430*/  SHF.R.U32.HI R11, RZ, R11, R14 ;  /* 0x0000000bff0b7219 */ /* 0x000fe4000001160e */
[----:B------:R-:W-:Y:S02]  /*1440*/  LOP3.LUT R15, R5, R4, RZ, 0xfc, !PT ;  /* 0x00000004050f7212 */ /* 0x000fe400078efcff */
[----:B------:R-:W-:-:S07]  /*1450*/  LOP3.LUT R4, R16, R11, RZ, 0xfc, !PT ;  /* 0x0000000b10047212 */ /* 0x000fce00078efcff */
.L_x_20:
[----:B------:R-:W-:Y:S05]  /*1460*/  BSYNC.RECONVERGENT B2 ;  /* 0x0000000000027941 */ /* 0x000fea0003800200 */
.L_x_19:
[----:B------:R-:W-:Y:S01]  /*1470*/  IMAD.WIDE.U32 R16, R15, 0x2168c235, RZ ;  /* 0x2168c2350f107825 */ /* 0x000fe200078e00ff */
[----:B------:R-:W-:-:S03]  /*1480*/  SHF.R.U32.HI R3, RZ, 0x1e, R3 ;  /* 0x0000001eff037819 */ /* 0x000fc60000011603 */
[----:B------:R-:W-:Y:S01]  /*1490*/  IMAD.MOV.U32 R12, RZ, RZ, R17 ;  /* 0x000000ffff0c7224 */ /* 0x000fe200078e0011 */
[----:B------:R-:W-:Y:S01]  /*14a0*/  IADD3 RZ, P1, PT, R16, R16, RZ ;  /* 0x0000001010ff7210 */ /* 0x000fe20007f3e0ff */
[----:B------:R-:W-:Y:S01]  /*14b0*/  IMAD.MOV.U32 R13, RZ, RZ, RZ ;  /* 0x000000ffff0d7224 */ /* 0x000fe200078e00ff */
[----:B------:R-:W-:Y:S01]  /*14c0*/  LEA.HI R3, R2, R3, RZ, 0x1 ;  /* 0x0000000302037211 */ /* 0x000fe200078f08ff */
[----:B------:R-:W-:-:S04]  /*14d0*/  IMAD.HI.U32 R5, R4, -0x36f0255e, RZ ;  /* 0xc90fdaa204057827 */ /* 0x000fc800078e00ff */
[----:B------:R-:W-:-:S04]  /*14e0*/  IMAD.WIDE.U32 R12, R15, -0x36f0255e, R12 ;  /* 0xc90fdaa20f0c7825 */ /* 0x000fc800078e000c */
[C---:B------:R-:W-:Y:S02]  /*14f0*/  IMAD R11, R4.reuse, -0x36f0255e, RZ ;  /* 0xc90fdaa2040b7824 */ /* 0x040fe400078e02ff */
[----:B------:R-:W-:-:S04]  /*1500*/  IMAD.WIDE.U32 R12, P2, R4, 0x2168c235, R12 ;  /* 0x2168c235040c7825 */ /* 0x000fc8000784000c */
[----:B------:R-:W-:Y:S01]  /*1510*/  IMAD.X R4, RZ, RZ, R5, P2 ;  /* 0x000000ffff047224 */ /* 0x000fe200010e0605 */
[----:B------:R-:W-:Y:S02]  /*1520*/  IADD3 R5, P2, PT, R11, R13, RZ ;  /* 0x0000000d0b057210 */ /* 0x000fe40007f5e0ff */
[----:B------:R-:W-:Y:S02]  /*1530*/  IADD3.X RZ, P1, PT, R12, R12, RZ, P1, !PT ;  /* 0x0000000c0cff7210 */ /* 0x000fe40000f3e4ff */
[C---:B------:R-:W-:Y:S01]  /*1540*/  ISETP.GT.U32.AND P3, PT, R5.reuse, RZ, PT ;  /* 0x000000ff0500720c */ /* 0x040fe20003f64070 */
[----:B------:R-:W-:Y:S01]  /*1550*/  IMAD.X R4, RZ, RZ, R4, P2 ;  /* 0x000000ffff047224 */ /* 0x000fe200010e0604 */
[----:B------:R-:W-:-:S04]  /*1560*/  IADD3.X R12, P2, PT, R5, R5, RZ, P1, !PT ;  /* 0x00000005050c7210 */ /* 0x000fc80000f5e4ff */
[C---:B------:R-:W-:Y:S01]  /*1570*/  ISETP.GT.AND.EX P1, PT, R4.reuse, RZ, PT, P3 ;  /* 0x000000ff0400720c */ /* 0x040fe20003f24330 */
[----:B------:R-:W-:-:S03]  /*1580*/  IMAD.X R11, R4, 0x1, R4, P2 ;  /* 0x00000001040b7824 */ /* 0x000fc600010e0604 */
[----:B------:R-:W-:Y:S02]  /*1590*/  SEL R12, R12, R5, P1 ;  /* 0x000000050c0c7207 */ /* 0x000fe40000800000 */
[----:B------:R-:W-:Y:S02]  /*15a0*/  SEL R5, R11, R4, P1 ;  /* 0x000000040b057207 */ /* 0x000fe40000800000 */
[----:B------:R-:W-:Y:S02]  /*15b0*/  IADD3 R4, P2, PT, R12, 0x1, RZ ;  /* 0x000000010c047810 */ /* 0x000fe40007f5e0ff */
[----:B------:R-:W-:Y:S02]  /*15c0*/  SEL R11, RZ, 0xffffffff, !P1 ;  /* 0xffffffffff0b7807 */ /* 0x000fe40004800000 */
[----:B------:R-:W-:Y:S01]  /*15d0*/  LOP3.LUT P1, R9, R9, 0x80000000, RZ, 0xc0, !PT ;  /* 0x8000000009097812 */ /* 0x000fe2000782c0ff */
[----:B------:R-:W-:Y:S02]  /*15e0*/  IMAD.X R5, RZ, RZ, R5, P2 ;  /* 0x000000ffff057224 */ /* 0x000fe400010e0605 */
[----:B------:R-:W-:Y:S01]  /*15f0*/  IMAD.IADD R0, R11, 0x1, -R0 ;  /* 0x000000010b007824 */ /* 0x000fe200078e0a00 */
[----:B------:R-:W-:-:S02]  /*1600*/  @!P0 LOP3.LUT R9, R9, 0x80000000, RZ, 0x3c, !PT ;  /* 0x8000000009098812 */ /* 0x000fc400078e3cff */
[----:B------:R-:W-:Y:S01]  /*1610*/  SHF.R.U64 R4, R4, 0xa, R5 ;  /* 0x0000000a04047819 */ /* 0x000fe20000001205 */
[----:B------:R-:W-:-:S03]  /*1620*/  IMAD.SHL.U32 R0, R0, 0x100000, RZ ;  /* 0x0010000000007824 */ /* 0x000fc600078e00ff */
[----:B------:R-:W-:-:S03]  /*1630*/  IADD3 R4, P2, PT, R4, 0x1, RZ ;  /* 0x0000000104047810 */ /* 0x000fc60007f5e0ff */
[----:B------:R-:W-:Y:S01]  /*1640*/  @P1 IMAD.MOV R3, RZ, RZ, -R3 ;  /* 0x000000ffff031224 */ /* 0x000fe200078e0a03 */
[----:B------:R-:W-:-:S04]  /*1650*/  LEA.HI.X R5, R5, RZ, RZ, 0x16, P2 ;  /* 0x000000ff05057211 */ /* 0x000fc800010fb4ff */
[--C-:B------:R-:W-:Y:S02]  /*1660*/  SHF.R.U64 R4, R4, 0x1, R5.reuse ;  /* 0x0000000104047819 */ /* 0x100fe40000001205 */
[----:B------:R-:W-:Y:S02]  /*1670*/  SHF.R.U32.HI R5, RZ, 0x1, R5 ;  /* 0x00000001ff057819 */ /* 0x000fe40000011605 */
[----:B------:R-:W-:-:S04]  /*1680*/  IADD3 R11, P2, P3, RZ, RZ, R4 ;  /* 0x000000ffff0b7210 */ /* 0x000fc80007b5e004 */
[----:B------:R-:W-:-:S04]  /*1690*/  IADD3.X R0, PT, PT, R0, 0x3fe00000, R5, P2, P3 ;  /* 0x3fe0000000007810 */ /* 0x000fc800017e6405 */
[----:B------:R-:W-:-:S07]  /*16a0*/  LOP3.LUT R16, R0, R9, RZ, 0xfc, !PT ;  /* 0x0000000900107212 */ /* 0x000fce00078efcff */
.L_x_14:
[----:B------:R-:W-:Y:S02]  /*16b0*/  IMAD.MOV.U32 R2, RZ, RZ, R11 ;  /* 0x000000ffff027224 */ /* 0x000fe400078e000b */
[----:B------:R-:W-:Y:S02]  /*16c0*/  IMAD.MOV.U32 R11, RZ, RZ, 0x0 ;  /* 0x00000000ff0b7424 */ /* 0x000fe400078e00ff */
[----:B------:R-:W-:Y:S02]  /*16d0*/  IMAD.MOV.U32 R0, RZ, RZ, R3 ;  /* 0x000000ffff007224 */ /* 0x000fe400078e0003 */
[----:B------:R-:W-:Y:S01]  /*16e0*/  IMAD.MOV.U32 R3, RZ, RZ, R16 ;  /* 0x000000ffff037224 */ /* 0x000fe200078e0010 */
[----:B------:R-:W-:Y:S06]  /*16f0*/  RET.REL.NODEC R10 `(_Z12computeTermsdPdS_ddPii) ;  /* 0xffffffe80a407950 */ /* 0x000fec0003c3ffff */
.L_x_21:
[----:B------:R-:W-:-:S00]  /*1700*/  BRA `(.L_x_21) ;  /* 0xfffffffc00fc7947 */ /* 0x000fc0000383ffff */
[----:B------:R-:W-:-:S00]  /*1710*/  NOP ;  /* 0x0000000000007918 */ /* 0x000fc00000000000 */
        /* <DEDUP_REMOVED lines=14> */
.L_x_23:


//--------------------- .nv.global.init           --------------------------
	.section	.nv.global.init,"aw",@progbits
	.align	16
.nv.global.init:
	.type		__cudart_sin_cos_coeffs,@object
	.size		__cudart_sin_cos_coeffs,(__cudart_i2opi_d - __cudart_sin_cos_coeffs)
__cudart_sin_cos_coeffs:
        /*0000*/ 	.byte	0x46, 0xd2, 0xb0, 0x2c, 0xf1, 0xe5, 0x5a, 0xbe, 0x92, 0xe3, 0xac, 0x69, 0xe3, 0x1d, 0xc7, 0x3e
        /*0010*/ 	.byte	0xa1, 0x62, 0xdb, 0x19, 0xa0, 0x01, 0x2a, 0xbf, 0x18, 0x08, 0x11, 0x11, 0x11, 0x11, 0x81, 0x3f
        /*0020*/ 	.byte	0x54, 0x55, 0x55, 0x55, 0x55, 0x55, 0xc5, 0xbf, 0x00, 0x00, 0x00, 0x00, 0x00, 0x00, 0x00, 0x00
        /*0030*/ 	.byte	0x00, 0x00, 0x00, 0x00, 0x00, 0x00, 0x00, 0x00, 0x64, 0x81, 0xfd, 0x20, 0x83, 0xff, 0xa8, 0xbd
        /*0040*/ 	.byte	0x28, 0x85, 0xef, 0xc1, 0xa7, 0xee, 0x21, 0x3e, 0xd9, 0xe6, 0x06, 0x8e, 0x4f, 0x7e, 0x92, 0xbe
        /*0050*/ 	.byte	0xe9, 0xbc, 0xdd, 0x19, 0xa0, 0x01, 0xfa, 0x3e, 0x47, 0x5d, 0xc1, 0x16, 0x6c, 0xc1, 0x56, 0xbf
        /*0060*/ 	.byte	0x51, 0x55, 0x55, 0x55, 0x55, 0x55, 0xa5, 0x3f, 0x00, 0x00, 0x00, 0x00, 0x00, 0x00, 0xe0, 0xbf
        /*0070*/ 	.byte	0x00, 0x00, 0x00, 0x00, 0x00, 0x00, 0xf0, 0x3f, 0x00, 0x00, 0x00, 0x00, 0x00, 0x00, 0x00, 0x00
	.type		__cudart_i2opi_d,@object
	.size		__cudart_i2opi_d,(.L_0 - __cudart_i2opi_d)
__cudart_i2opi_d:
        /* <DEDUP_REMOVED lines=9> */
.L_0:


//--------------------- .nv.shared.reserved.0     --------------------------
	.section	.nv.shared.reserved.0,"aw",@nobits
	.weak		__nv_reservedSMEM_offset_0_alias
	.size		__nv_reservedSMEM_offset_0_alias, 0, 64
	.other		__nv_reservedSMEM_offset_0_alias,@"STO_CUDA_RESERVED_SHARED STV_DEFAULT"
__nv_reservedSMEM_offset_0_alias:
	.zero		0
	.zero		64


//--------------------- .nv.constant0._Z12computeTermsdPdS_ddPii --------------------------
	.section	.nv.constant0._Z12computeTermsdPdS_ddPii,"a",@progbits
	.sectionflags	@""
	.align	4
.nv.constant0._Z12computeTermsdPdS_ddPii:
	.zero		948


//--------------------- SYMBOLS --------------------------

	.type		.nv.reservedSmem.offset0,@object
	.size		.nv.reservedSmem.offset0,0x4
